//
// Generated by NVIDIA NVVM Compiler
//
// Compiler Build ID: CL-36424714
// Cuda compilation tools, release 13.0, V13.0.88
// Based on NVVM 20.0.0
//

.version 9.0
.target sm_100
.address_size 64

	// .globl	_Z31ms_deformable_im2col_gpu_kerneliPKfPKlS0_S0_iiiiiiiPf

.visible .entry _Z31ms_deformable_im2col_gpu_kerneliPKfPKlS0_S0_iiiiiiiPf(
	.param .u32 _Z31ms_deformable_im2col_gpu_kerneliPKfPKlS0_S0_iiiiiiiPf_param_0,
	.param .u64 .ptr .align 1 _Z31ms_deformable_im2col_gpu_kerneliPKfPKlS0_S0_iiiiiiiPf_param_1,
	.param .u64 .ptr .align 1 _Z31ms_deformable_im2col_gpu_kerneliPKfPKlS0_S0_iiiiiiiPf_param_2,
	.param .u64 .ptr .align 1 _Z31ms_deformable_im2col_gpu_kerneliPKfPKlS0_S0_iiiiiiiPf_param_3,
	.param .u64 .ptr .align 1 _Z31ms_deformable_im2col_gpu_kerneliPKfPKlS0_S0_iiiiiiiPf_param_4,
	.param .u32 _Z31ms_deformable_im2col_gpu_kerneliPKfPKlS0_S0_iiiiiiiPf_param_5,
	.param .u32 _Z31ms_deformable_im2col_gpu_kerneliPKfPKlS0_S0_iiiiiiiPf_param_6,
	.param .u32 _Z31ms_deformable_im2col_gpu_kerneliPKfPKlS0_S0_iiiiiiiPf_param_7,
	.param .u32 _Z31ms_deformable_im2col_gpu_kerneliPKfPKlS0_S0_iiiiiiiPf_param_8,
	.param .u32 _Z31ms_deformable_im2col_gpu_kerneliPKfPKlS0_S0_iiiiiiiPf_param_9,
	.param .u32 _Z31ms_deformable_im2col_gpu_kerneliPKfPKlS0_S0_iiiiiiiPf_param_10,
	.param .u32 _Z31ms_deformable_im2col_gpu_kerneliPKfPKlS0_S0_iiiiiiiPf_param_11,
	.param .u64 .ptr .align 1 _Z31ms_deformable_im2col_gpu_kerneliPKfPKlS0_S0_iiiiiiiPf_param_12
)
{
	.reg .pred 	%p<63>;
	.reg .b32 	%r<134>;
	.reg .b32 	%f<142>;
	.reg .b64 	%rd<61>;

	ld.param.u32 	%r53, [_Z31ms_deformable_im2col_gpu_kerneliPKfPKlS0_S0_iiiiiiiPf_param_0];
	ld.param.u64 	%rd11, [_Z31ms_deformable_im2col_gpu_kerneliPKfPKlS0_S0_iiiiiiiPf_param_3];
	ld.param.u64 	%rd12, [_Z31ms_deformable_im2col_gpu_kerneliPKfPKlS0_S0_iiiiiiiPf_param_4];
	ld.param.u32 	%r57, [_Z31ms_deformable_im2col_gpu_kerneliPKfPKlS0_S0_iiiiiiiPf_param_9];
	ld.param.u32 	%r59, [_Z31ms_deformable_im2col_gpu_kerneliPKfPKlS0_S0_iiiiiiiPf_param_11];
	ld.param.u64 	%rd13, [_Z31ms_deformable_im2col_gpu_kerneliPKfPKlS0_S0_iiiiiiiPf_param_12];
	cvta.to.global.u64 	%rd1, %rd12;
	cvta.to.global.u64 	%rd2, %rd11;
	cvta.to.global.u64 	%rd3, %rd13;
	mov.u32 	%r60, %ctaid.x;
	mov.u32 	%r1, %ntid.x;
	mov.u32 	%r61, %tid.x;
	mad.lo.s32 	%r132, %r60, %r1, %r61;
	setp.ge.s32 	%p1, %r132, %r53;
	@%p1 bra 	$L__BB0_43;
	ld.param.u32 	%r119, [_Z31ms_deformable_im2col_gpu_kerneliPKfPKlS0_S0_iiiiiiiPf_param_8];
	ld.param.u32 	%r117, [_Z31ms_deformable_im2col_gpu_kerneliPKfPKlS0_S0_iiiiiiiPf_param_7];
	mul.lo.s32 	%r3, %r119, %r117;
	setp.gt.s32 	%p2, %r57, 0;
	mov.u32 	%r62, %nctaid.x;
	mul.lo.s32 	%r4, %r1, %r62;
	@%p2 bra 	$L__BB0_2;
	bra.uni 	$L__BB0_42;
$L__BB0_2:
	setp.gt.s32 	%p4, %r59, 0;
	@%p4 bra 	$L__BB0_3;
	bra.uni 	$L__BB0_41;
$L__BB0_3:
	add.s64 	%rd4, %rd2, 8;
	add.s64 	%rd5, %rd1, 4;
	mul.lo.s32 	%r73, %r59, %r57;
$L__BB0_4:
	ld.param.u32 	%r121, [_Z31ms_deformable_im2col_gpu_kerneliPKfPKlS0_S0_iiiiiiiPf_param_10];
	ld.param.u32 	%r120, [_Z31ms_deformable_im2col_gpu_kerneliPKfPKlS0_S0_iiiiiiiPf_param_8];
	ld.param.u32 	%r118, [_Z31ms_deformable_im2col_gpu_kerneliPKfPKlS0_S0_iiiiiiiPf_param_7];
	ld.param.u32 	%r116, [_Z31ms_deformable_im2col_gpu_kerneliPKfPKlS0_S0_iiiiiiiPf_param_6];
	div.s32 	%r66, %r132, %r120;
	mul.lo.s32 	%r67, %r66, %r120;
	sub.s32 	%r68, %r132, %r67;
	div.s32 	%r69, %r66, %r118;
	mul.lo.s32 	%r70, %r69, %r118;
	sub.s32 	%r71, %r66, %r70;
	div.s32 	%r72, %r69, %r121;
	mul.lo.s32 	%r126, %r73, %r66;
	mul.lo.s32 	%r7, %r72, %r116;
	mad.lo.s32 	%r8, %r71, %r120, %r68;
	shl.b32 	%r125, %r126, 1;
	mov.f32 	%f129, 0f00000000;
	mov.b32 	%r123, 0;
	mov.u32 	%r124, %r123;
$L__BB0_5:
	ld.param.u64 	%rd58, [_Z31ms_deformable_im2col_gpu_kerneliPKfPKlS0_S0_iiiiiiiPf_param_2];
	ld.param.u64 	%rd57, [_Z31ms_deformable_im2col_gpu_kerneliPKfPKlS0_S0_iiiiiiiPf_param_1];
	setp.eq.s32 	%p6, %r59, 1;
	shl.b32 	%r74, %r123, 1;
	cvta.to.global.u64 	%rd18, %rd58;
	mul.wide.s32 	%rd19, %r74, 8;
	add.s64 	%rd20, %rd18, %rd19;
	ld.global.u32 	%r14, [%rd20];
	ld.global.u32 	%r15, [%rd20+8];
	add.s32 	%r75, %r124, %r7;
	mul.lo.s32 	%r76, %r75, %r3;
	cvta.to.global.u64 	%rd21, %rd57;
	mul.wide.s32 	%rd22, %r76, 4;
	add.s64 	%rd6, %rd21, %rd22;
	cvt.rn.f32.s32 	%f2, %r14;
	cvt.rn.f32.s32 	%f3, %r15;
	mul.lo.s32 	%r16, %r3, %r15;
	add.s32 	%r17, %r15, -1;
	add.s32 	%r18, %r14, -1;
	mov.u32 	%r130, %r125;
	mov.u32 	%r131, %r126;
	@%p6 bra 	$L__BB0_28;
	and.b32  	%r77, %r59, 2147483646;
	neg.s32 	%r127, %r77;
	mov.u32 	%r130, %r125;
	mov.u32 	%r131, %r126;
$L__BB0_7:
	mul.wide.s32 	%rd23, %r130, 4;
	add.s64 	%rd7, %rd4, %rd23;
	mul.wide.s32 	%rd24, %r131, 4;
	add.s64 	%rd8, %rd5, %rd24;
	ld.global.f32 	%f48, [%rd7+-8];
	ld.global.f32 	%f49, [%rd7+-4];
	add.f32 	%f50, %f49, 0fBF000000;
	add.f32 	%f51, %f48, 0fBF000000;
	setp.leu.f32 	%p7, %f50, 0fBF800000;
	setp.leu.f32 	%p8, %f51, 0fBF800000;
	or.pred  	%p9, %p7, %p8;
	setp.geu.f32 	%p10, %f50, %f2;
	or.pred  	%p11, %p9, %p10;
	setp.geu.f32 	%p12, %f51, %f3;
	or.pred  	%p13, %p11, %p12;
	@%p13 bra 	$L__BB0_17;
	ld.global.f32 	%f7, [%rd8+-4];
	cvt.rmi.f32.f32 	%f53, %f50;
	cvt.rzi.s32.f32 	%r23, %f53;
	cvt.rmi.f32.f32 	%f54, %f51;
	cvt.rzi.s32.f32 	%r78, %f54;
	mul.lo.s32 	%r25, %r23, %r16;
	add.s32 	%r26, %r25, %r16;
	mul.lo.s32 	%r27, %r78, %r3;
	add.s32 	%r28, %r27, %r3;
	or.b32  	%r79, %r23, %r78;
	setp.lt.s32 	%p14, %r79, 0;
	mov.f32 	%f125, 0f00000000;
	@%p14 bra 	$L__BB0_10;
	add.s32 	%r80, %r27, %r8;
	add.s32 	%r81, %r80, %r25;
	mul.wide.s32 	%rd25, %r81, 4;
	add.s64 	%rd26, %rd6, %rd25;
	ld.global.f32 	%f125, [%rd26];
$L__BB0_10:
	setp.lt.s32 	%p15, %r23, 0;
	setp.ge.s32 	%p16, %r78, %r17;
	mov.f32 	%f126, 0f00000000;
	or.pred  	%p17, %p15, %p16;
	@%p17 bra 	$L__BB0_12;
	add.s32 	%r82, %r28, %r8;
	add.s32 	%r83, %r82, %r25;
	mul.wide.s32 	%rd27, %r83, 4;
	add.s64 	%rd28, %rd6, %rd27;
	ld.global.f32 	%f126, [%rd28];
$L__BB0_12:
	setp.lt.s32 	%p18, %r78, 0;
	setp.ge.s32 	%p19, %r23, %r18;
	mov.f32 	%f127, 0f00000000;
	or.pred  	%p20, %p19, %p18;
	@%p20 bra 	$L__BB0_14;
	add.s32 	%r84, %r27, %r8;
	add.s32 	%r85, %r84, %r26;
	mul.wide.s32 	%rd29, %r85, 4;
	add.s64 	%rd30, %rd6, %rd29;
	ld.global.f32 	%f127, [%rd30];
$L__BB0_14:
	mov.f32 	%f128, 0f00000000;
	or.pred  	%p23, %p19, %p16;
	@%p23 bra 	$L__BB0_16;
	add.s32 	%r86, %r28, %r8;
	add.s32 	%r87, %r86, %r26;
	mul.wide.s32 	%rd31, %r87, 4;
	add.s64 	%rd32, %rd6, %rd31;
	ld.global.f32 	%f128, [%rd32];
$L__BB0_16:
	cvt.rn.f32.s32 	%f58, %r23;
	sub.f32 	%f59, %f50, %f58;
	cvt.rn.f32.s32 	%f60, %r78;
	sub.f32 	%f61, %f51, %f60;
	mov.f32 	%f62, 0f3F800000;
	sub.f32 	%f63, %f62, %f61;
	sub.f32 	%f64, %f62, %f59;
	mul.f32 	%f65, %f63, %f64;
	mul.f32 	%f66, %f61, %f64;
	mul.f32 	%f67, %f59, %f63;
	mul.f32 	%f68, %f61, %f59;
	mul.f32 	%f69, %f66, %f126;
	fma.rn.f32 	%f70, %f65, %f125, %f69;
	fma.rn.f32 	%f71, %f67, %f127, %f70;
	fma.rn.f32 	%f72, %f68, %f128, %f71;
	fma.rn.f32 	%f129, %f7, %f72, %f129;
$L__BB0_17:
	ld.global.f32 	%f73, [%rd7];
	ld.global.f32 	%f74, [%rd7+4];
	ld.global.f32 	%f18, [%rd8];
	add.f32 	%f75, %f74, 0fBF000000;
	add.f32 	%f76, %f73, 0fBF000000;
	setp.leu.f32 	%p24, %f75, 0fBF800000;
	setp.leu.f32 	%p25, %f76, 0fBF800000;
	or.pred  	%p26, %p24, %p25;
	setp.geu.f32 	%p27, %f75, %f2;
	or.pred  	%p28, %p26, %p27;
	setp.geu.f32 	%p29, %f76, %f3;
	or.pred  	%p30, %p28, %p29;
	@%p30 bra 	$L__BB0_27;
	cvt.rmi.f32.f32 	%f78, %f75;
	cvt.rzi.s32.f32 	%r29, %f78;
	cvt.rmi.f32.f32 	%f79, %f76;
	cvt.rzi.s32.f32 	%r88, %f79;
	mul.lo.s32 	%r31, %r29, %r16;
	add.s32 	%r32, %r31, %r16;
	mul.lo.s32 	%r33, %r88, %r3;
	add.s32 	%r34, %r33, %r3;
	or.b32  	%r89, %r29, %r88;
	setp.lt.s32 	%p31, %r89, 0;
	mov.f32 	%f130, 0f00000000;
	@%p31 bra 	$L__BB0_20;
	add.s32 	%r90, %r33, %r8;
	add.s32 	%r91, %r90, %r31;
	mul.wide.s32 	%rd33, %r91, 4;
	add.s64 	%rd34, %rd6, %rd33;
	ld.global.f32 	%f130, [%rd34];
$L__BB0_20:
	setp.lt.s32 	%p32, %r29, 0;
	setp.ge.s32 	%p33, %r88, %r17;
	mov.f32 	%f131, 0f00000000;
	or.pred  	%p34, %p32, %p33;
	@%p34 bra 	$L__BB0_22;
	add.s32 	%r92, %r34, %r8;
	add.s32 	%r93, %r92, %r31;
	mul.wide.s32 	%rd35, %r93, 4;
	add.s64 	%rd36, %rd6, %rd35;
	ld.global.f32 	%f131, [%rd36];
$L__BB0_22:
	setp.lt.s32 	%p35, %r88, 0;
	setp.ge.s32 	%p36, %r29, %r18;
	mov.f32 	%f132, 0f00000000;
	or.pred  	%p37, %p36, %p35;
	@%p37 bra 	$L__BB0_24;
	add.s32 	%r94, %r33, %r8;
	add.s32 	%r95, %r94, %r32;
	mul.wide.s32 	%rd37, %r95, 4;
	add.s64 	%rd38, %rd6, %rd37;
	ld.global.f32 	%f132, [%rd38];
$L__BB0_24:
	mov.f32 	%f133, 0f00000000;
	or.pred  	%p40, %p36, %p33;
	@%p40 bra 	$L__BB0_26;
	add.s32 	%r96, %r34, %r8;
	add.s32 	%r97, %r96, %r32;
	mul.wide.s32 	%rd39, %r97, 4;
	add.s64 	%rd40, %rd6, %rd39;
	ld.global.f32 	%f133, [%rd40];
$L__BB0_26:
	cvt.rn.f32.s32 	%f83, %r29;
	sub.f32 	%f84, %f75, %f83;
	cvt.rn.f32.s32 	%f85, %r88;
	sub.f32 	%f86, %f76, %f85;
	mov.f32 	%f87, 0f3F800000;
	sub.f32 	%f88, %f87, %f86;
	sub.f32 	%f89, %f87, %f84;
	mul.f32 	%f90, %f88, %f89;
	mul.f32 	%f91, %f86, %f89;
	mul.f32 	%f92, %f84, %f88;
	mul.f32 	%f93, %f86, %f84;
	mul.f32 	%f94, %f91, %f131;
	fma.rn.f32 	%f95, %f90, %f130, %f94;
	fma.rn.f32 	%f96, %f92, %f132, %f95;
	fma.rn.f32 	%f97, %f93, %f133, %f96;
	fma.rn.f32 	%f129, %f18, %f97, %f129;
$L__BB0_27:
	add.s32 	%r131, %r131, 2;
	add.s32 	%r130, %r130, 4;
	add.s32 	%r127, %r127, 2;
	setp.ne.s32 	%p41, %r127, 0;
	@%p41 bra 	$L__BB0_7;
$L__BB0_28:
	and.b32  	%r98, %r59, 1;
	setp.eq.b32 	%p42, %r98, 1;
	not.pred 	%p43, %p42;
	@%p43 bra 	$L__BB0_39;
	ld.param.u64 	%rd59, [_Z31ms_deformable_im2col_gpu_kerneliPKfPKlS0_S0_iiiiiiiPf_param_3];
	cvta.to.global.u64 	%rd41, %rd59;
	mul.wide.s32 	%rd42, %r130, 4;
	add.s64 	%rd43, %rd41, %rd42;
	ld.global.f32 	%f98, [%rd43];
	ld.global.f32 	%f99, [%rd43+4];
	add.f32 	%f100, %f99, 0fBF000000;
	add.f32 	%f101, %f98, 0fBF000000;
	setp.leu.f32 	%p44, %f100, 0fBF800000;
	setp.leu.f32 	%p45, %f101, 0fBF800000;
	or.pred  	%p46, %p44, %p45;
	setp.geu.f32 	%p47, %f100, %f2;
	or.pred  	%p48, %p46, %p47;
	setp.geu.f32 	%p49, %f101, %f3;
	or.pred  	%p50, %p48, %p49;
	@%p50 bra 	$L__BB0_39;
	ld.param.u64 	%rd60, [_Z31ms_deformable_im2col_gpu_kerneliPKfPKlS0_S0_iiiiiiiPf_param_4];
	cvta.to.global.u64 	%rd44, %rd60;
	mul.wide.s32 	%rd45, %r131, 4;
	add.s64 	%rd46, %rd44, %rd45;
	ld.global.f32 	%f35, [%rd46];
	cvt.rmi.f32.f32 	%f103, %f100;
	cvt.rzi.s32.f32 	%r40, %f103;
	cvt.rmi.f32.f32 	%f104, %f101;
	cvt.rzi.s32.f32 	%r99, %f104;
	mul.lo.s32 	%r42, %r40, %r16;
	mul.lo.s32 	%r43, %r99, %r3;
	or.b32  	%r100, %r40, %r99;
	setp.lt.s32 	%p51, %r100, 0;
	mov.f32 	%f137, 0f00000000;
	@%p51 bra 	$L__BB0_32;
	add.s32 	%r101, %r43, %r8;
	add.s32 	%r102, %r101, %r42;
	mul.wide.s32 	%rd47, %r102, 4;
	add.s64 	%rd48, %rd6, %rd47;
	ld.global.f32 	%f137, [%rd48];
$L__BB0_32:
	setp.lt.s32 	%p52, %r40, 0;
	setp.ge.s32 	%p53, %r99, %r17;
	mov.f32 	%f138, 0f00000000;
	or.pred  	%p54, %p52, %p53;
	@%p54 bra 	$L__BB0_34;
	add.s32 	%r103, %r43, %r3;
	add.s32 	%r104, %r103, %r8;
	add.s32 	%r105, %r104, %r42;
	mul.wide.s32 	%rd49, %r105, 4;
	add.s64 	%rd50, %rd6, %rd49;
	ld.global.f32 	%f138, [%rd50];
$L__BB0_34:
	setp.lt.s32 	%p55, %r99, 0;
	setp.ge.s32 	%p56, %r40, %r18;
	mov.f32 	%f139, 0f00000000;
	or.pred  	%p57, %p56, %p55;
	@%p57 bra 	$L__BB0_36;
	add.s32 	%r106, %r43, %r8;
	mul.lo.s32 	%r107, %r3, %r15;
	mad.lo.s32 	%r108, %r40, %r107, %r107;
	add.s32 	%r109, %r106, %r108;
	mul.wide.s32 	%rd51, %r109, 4;
	add.s64 	%rd52, %rd6, %rd51;
	ld.global.f32 	%f139, [%rd52];
$L__BB0_36:
	mov.f32 	%f140, 0f00000000;
	or.pred  	%p60, %p56, %p53;
	@%p60 bra 	$L__BB0_38;
	mad.lo.s32 	%r110, %r99, %r3, %r3;
	add.s32 	%r111, %r110, %r8;
	mul.lo.s32 	%r112, %r3, %r15;
	mad.lo.s32 	%r113, %r40, %r112, %r112;
	add.s32 	%r114, %r111, %r113;
	mul.wide.s32 	%rd53, %r114, 4;
	add.s64 	%rd54, %rd6, %rd53;
	ld.global.f32 	%f140, [%rd54];
$L__BB0_38:
	cvt.rn.f32.s32 	%f108, %r40;
	sub.f32 	%f109, %f100, %f108;
	cvt.rn.f32.s32 	%f110, %r99;
	sub.f32 	%f111, %f101, %f110;
	mov.f32 	%f112, 0f3F800000;
	sub.f32 	%f113, %f112, %f111;
	sub.f32 	%f114, %f112, %f109;
	mul.f32 	%f115, %f113, %f114;
	mul.f32 	%f116, %f111, %f114;
	mul.f32 	%f117, %f109, %f113;
	mul.f32 	%f118, %f111, %f109;
	mul.f32 	%f119, %f116, %f138;
	fma.rn.f32 	%f120, %f115, %f137, %f119;
	fma.rn.f32 	%f121, %f117, %f139, %f120;
	fma.rn.f32 	%f122, %f118, %f140, %f121;
	fma.rn.f32 	%f129, %f35, %f122, %f129;
$L__BB0_39:
	mad.lo.s32 	%r124, %r15, %r14, %r124;
	add.s32 	%r123, %r123, 1;
	setp.ne.s32 	%p61, %r123, %r57;
	shl.b32 	%r115, %r59, 1;
	add.s32 	%r125, %r115, %r125;
	add.s32 	%r126, %r59, %r126;
	@%p61 bra 	$L__BB0_5;
	mul.wide.s32 	%rd55, %r132, 4;
	add.s64 	%rd56, %rd3, %rd55;
	st.global.f32 	[%rd56], %f129;
	add.s32 	%r132, %r132, %r4;
	setp.lt.s32 	%p62, %r132, %r53;
	@%p62 bra 	$L__BB0_4;
	bra.uni 	$L__BB0_43;
$L__BB0_41:
	mul.wide.s32 	%rd16, %r132, 4;
	add.s64 	%rd17, %rd3, %rd16;
	mov.b32 	%r64, 0;
	st.global.u32 	[%rd17], %r64;
	add.s32 	%r132, %r132, %r4;
	setp.lt.s32 	%p5, %r132, %r53;
	@%p5 bra 	$L__BB0_41;
	bra.uni 	$L__BB0_43;
$L__BB0_42:
	mul.wide.s32 	%rd14, %r132, 4;
	add.s64 	%rd15, %rd3, %rd14;
	mov.b32 	%r63, 0;
	st.global.u32 	[%rd15], %r63;
	add.s32 	%r132, %r132, %r4;
	setp.lt.s32 	%p3, %r132, %r53;
	@%p3 bra 	$L__BB0_42;
$L__BB0_43:
	ret;

}


// ===== COMPILED SASS (sm_100) =====

	.target	sm_100

	.elftype	@"ET_EXEC"


//--------------------- .note.nv.tkinfo           --------------------------
	.section	.note.nv.tkinfo,"",@"SHT_NOTE"
	.sectionflags	@"SHF_NOTE_NV_TKINFO"
	.tkinfo
        /*0018*/ 	.word	0x00000002
        /*0030*/ 	.string	""
        /*0030*/ 	.string	"ptxas"
        /*0030*/ 	.string	"Cuda compilation tools, release 13.0, V13.0.88"
        /*0030*/ 	.string	"Build cuda_13.0.r13.0/compiler.36424714_0"
        /*0030*/ 	.string	"-arch sm_100 -m 64 "



//--------------------- .note.nv.cuinfo           --------------------------
	.section	.note.nv.cuinfo,"",@"SHT_NOTE"
	.sectionflags	@"SHF_NOTE_NV_CUINFO"
        /*0018*/ 	.short	0x0002
        /*001a*/ 	.short	0x0064
        /*001c*/ 	.short	0x0082
	.zero		2


//--------------------- .nv.info                  --------------------------
	.section	.nv.info,"",@"SHT_CUDA_INFO"
	.align	4


	//----- nvinfo : EIATTR_REGCOUNT
	.align		4
        /*0000*/ 	.byte	0x04, 0x2f
        /*0002*/ 	.short	(.L_1 - .L_0)
	.align		4
.L_0:
        /*0004*/ 	.word	index@(_Z31ms_deformable_im2col_gpu_kerneliPKfPKlS0_S0_iiiiiiiPf)
        /*0008*/ 	.word	0x00000020


	//----- nvinfo : EIATTR_FRAME_SIZE
	.align		4
.L_1:
        /*000c*/ 	.byte	0x04, 0x11
        /*000e*/ 	.short	(.L_3 - .L_2)
	.align		4
.L_2:
        /*0010*/ 	.word	index@(_Z31ms_deformable_im2col_gpu_kerneliPKfPKlS0_S0_iiiiiiiPf)
        /*0014*/ 	.word	0x00000000


	//----- nvinfo : EIATTR_MIN_STACK_SIZE
	.align		4
.L_3:
        /*0018*/ 	.byte	0x04, 0x12
        /*001a*/ 	.short	(.L_5 - .L_4)
	.align		4
.L_4:
        /*001c*/ 	.word	index@(_Z31ms_deformable_im2col_gpu_kerneliPKfPKlS0_S0_iiiiiiiPf)
        /*0020*/ 	.word	0x00000000
.L_5:


//--------------------- .nv.compat                --------------------------
	.section	.nv.compat,"",@"SHT_CUDA_COMPAT_INFO"
	.align	4
        /*0000*/ 	.byte	0x02, 0x09, 0x00, 0x00, 0x02, 0x02, 0x01, 0x00, 0x02, 0x05, 0x05, 0x00, 0x03, 0x07, 0x01, 0x01
        /*0010*/ 	.byte	0x02, 0x03, 0x00, 0x00, 0x02, 0x06, 0x01, 0x00, 0x04, 0x0b, 0x08, 0x00, 0x01, 0x00, 0x00, 0x00
        /*0020*/ 	.byte	0x00, 0x00, 0x00, 0x00


//--------------------- .nv.info._Z31ms_deformable_im2col_gpu_kerneliPKfPKlS0_S0_iiiiiiiPf --------------------------
	.section	.nv.info._Z31ms_deformable_im2col_gpu_kerneliPKfPKlS0_S0_iiiiiiiPf,"",@"SHT_CUDA_INFO"
	.sectionflags	@""
	.align	4


	//----- nvinfo : EIATTR_CUDA_API_VERSION
	.align		4
        /*0000*/ 	.byte	0x04, 0x37
        /*0002*/ 	.short	(.L_7 - .L_6)
.L_6:
        /*0004*/ 	.word	0x00000082


	//----- nvinfo : EIATTR_KPARAM_INFO
	.align		4
.L_7:
        /*0008*/ 	.byte	0x04, 0x17
        /*000a*/ 	.short	(.L_9 - .L_8)
.L_8:
        /*000c*/ 	.word	0x00000000
        /*0010*/ 	.short	0x000c
        /*0012*/ 	.short	0x0048
        /*0014*/ 	.byte	0x00, 0xf5, 0x21, 0x00


	//----- nvinfo : EIATTR_KPARAM_INFO
	.align		4
.L_9:
        /*0018*/ 	.byte	0x04, 0x17
        /*001a*/ 	.short	(.L_11 - .L_10)
.L_10:
        /*001c*/ 	.word	0x00000000
        /*0020*/ 	.short	0x000b
        /*0022*/ 	.short	0x0040
        /*0024*/ 	.byte	0x00, 0xf0, 0x11, 0x00


	//----- nvinfo : EIATTR_KPARAM_INFO
	.align		4
.L_11:
        /*0028*/ 	.byte	0x04, 0x17
        /*002a*/ 	.short	(.L_13 - .L_12)
.L_12:
        /*002c*/ 	.word	0x00000000
        /*0030*/ 	.short	0x000a
        /*0032*/ 	.short	0x003c
        /*0034*/ 	.byte	0x00, 0xf0, 0x11, 0x00


	//----- nvinfo : EIATTR_KPARAM_INFO
	.align		4
.L_13:
        /*0038*/ 	.byte	0x04, 0x17
        /*003a*/ 	.short	(.L_15 - .L_14)
.L_14:
        /*003c*/ 	.word	0x00000000
        /*0040*/ 	.short	0x0009
        /*0042*/ 	.short	0x0038
        /*0044*/ 	.byte	0x00, 0xf0, 0x11, 0x00


	//----- nvinfo : EIATTR_KPARAM_INFO
	.align		4
.L_15:
        /*0048*/ 	.byte	0x04, 0x17
        /*004a*/ 	.short	(.L_17 - .L_16)
.L_16:
        /*004c*/ 	.word	0x00000000
        /*0050*/ 	.short	0x0008
        /*0052*/ 	.short	0x0034
        /*0054*/ 	.byte	0x00, 0xf0, 0x11, 0x00


	//----- nvinfo : EIATTR_KPARAM_INFO
	.align		4
.L_17:
        /*0058*/ 	.byte	0x04, 0x17
        /*005a*/ 	.short	(.L_19 - .L_18)
.L_18:
        /*005c*/ 	.word	0x00000000
        /*0060*/ 	.short	0x0007
        /*0062*/ 	.short	0x0030
        /*0064*/ 	.byte	0x00, 0xf0, 0x11, 0x00


	//----- nvinfo : EIATTR_KPARAM_INFO
	.align		4
.L_19:
        /*0068*/ 	.byte	0x04, 0x17
        /*006a*/ 	.short	(.L_21 - .L_20)
.L_20:
        /*006c*/ 	.word	0x00000000
        /*0070*/ 	.short	0x0006
        /*0072*/ 	.short	0x002c
        /*0074*/ 	.byte	0x00, 0xf0, 0x11, 0x00


	//----- nvinfo : EIATTR_KPARAM_INFO
	.align		4
.L_21:
        /*0078*/ 	.byte	0x04, 0x17
        /*007a*/ 	.short	(.L_23 - .L_22)
.L_22:
        /*007c*/ 	.word	0x00000000
        /*0080*/ 	.short	0x0005
        /*0082*/ 	.short	0x0028
        /*0084*/ 	.byte	0x00, 0xf0, 0x11, 0x00


	//----- nvinfo : EIATTR_KPARAM_INFO
	.align		4
.L_23:
        /*0088*/ 	.byte	0x04, 0x17
        /*008a*/ 	.short	(.L_25 - .L_24)
.L_24:
        /*008c*/ 	.word	0x00000000
        /*0090*/ 	.short	0x0004
        /*0092*/ 	.short	0x0020
        /*0094*/ 	.byte	0x00, 0xf5, 0x21, 0x00


	//----- nvinfo : EIATTR_KPARAM_INFO
	.align		4
.L_25:
        /*0098*/ 	.byte	0x04, 0x17
        /*009a*/ 	.short	(.L_27 - .L_26)
.L_26:
        /*009c*/ 	.word	0x00000000
        /*00a0*/ 	.short	0x0003
        /*00a2*/ 	.short	0x0018
        /*00a4*/ 	.byte	0x00, 0xf5, 0x21, 0x00


	//----- nvinfo : EIATTR_KPARAM_INFO
	.align		4
.L_27:
        /*00a8*/ 	.byte	0x04, 0x17
        /*00aa*/ 	.short	(.L_29 - .L_28)
.L_28:
        /*00ac*/ 	.word	0x00000000
        /*00b0*/ 	.short	0x0002
        /*00b2*/ 	.short	0x0010
        /*00b4*/ 	.byte	0x00, 0xf5, 0x21, 0x00


	//----- nvinfo : EIATTR_KPARAM_INFO
	.align		4
.L_29:
        /*00b8*/ 	.byte	0x04, 0x17
        /*00ba*/ 	.short	(.L_31 - .L_30)
.L_30:
        /*00bc*/ 	.word	0x00000000
        /*00c0*/ 	.short	0x0001
        /*00c2*/ 	.short	0x0008
        /*00c4*/ 	.byte	0x00, 0xf5, 0x21, 0x00


	//----- nvinfo : EIATTR_KPARAM_INFO
	.align		4
.L_31:
        /*00c8*/ 	.byte	0x04, 0x17
        /*00ca*/ 	.short	(.L_33 - .L_32)
.L_32:
        /*00cc*/ 	.word	0x00000000
        /*00d0*/ 	.short	0x0000
        /*00d2*/ 	.short	0x0000
        /*00d4*/ 	.byte	0x00, 0xf0, 0x11, 0x00


	//----- nvinfo : EIATTR_SPARSE_MMA_MASK
	.align		4
.L_33:
        /*00d8*/ 	.byte	0x03, 0x50
        /*00da*/ 	.short	0x0000


	//----- nvinfo : EIATTR_MAXREG_COUNT
	.align		4
        /*00dc*/ 	.byte	0x03, 0x1b
        /*00de*/ 	.short	0x00ff


	//----- nvinfo : EIATTR_MERCURY_ISA_VERSION
	.align		4
        /*00e0*/ 	.byte	0x03, 0x5f
        /*00e2*/ 	.short	0x0101


	//----- nvinfo : EIATTR_VRC_CTA_INIT_COUNT
	.align		4
        /*00e4*/ 	.byte	0x02, 0x4a
	.zero		1
	.zero		1


	//----- nvinfo : EIATTR_EXIT_INSTR_OFFSETS
	.align		4
        /*00e8*/ 	.byte	0x04, 0x1c
        /*00ea*/ 	.short	(.L_35 - .L_34)


	//   ....[0]....
.L_34:
        /*00ec*/ 	.word	0x00000070


	//   ....[1]....
        /*00f0*/ 	.word	0x00000140


	//   ....[2]....
        /*00f4*/ 	.word	0x000001e0


	//   ....[3]....
        /*00f8*/ 	.word	0x00001720


	//----- nvinfo : EIATTR_CRS_STACK_SIZE
	.align		4
.L_35:
        /*00fc*/ 	.byte	0x04, 0x1e
        /*00fe*/ 	.short	(.L_37 - .L_36)
.L_36:
        /*0100*/ 	.word	0x00000000


	//----- nvinfo : EIATTR_CBANK_PARAM_SIZE
	.align		4
.L_37:
        /*0104*/ 	.byte	0x03, 0x19
        /*0106*/ 	.short	0x0050


	//----- nvinfo : EIATTR_PARAM_CBANK
	.align		4
        /*0108*/ 	.byte	0x04, 0x0a
        /*010a*/ 	.short	(.L_39 - .L_38)
	.align		4
.L_38:
        /*010c*/ 	.word	index@(.nv.constant0._Z31ms_deformable_im2col_gpu_kerneliPKfPKlS0_S0_iiiiiiiPf)
        /*0110*/ 	.short	0x0380
        /*0112*/ 	.short	0x0050


	//----- nvinfo : EIATTR_SW_WAR
	.align		4
.L_39:
        /*0114*/ 	.byte	0x04, 0x36
        /*0116*/ 	.short	(.L_41 - .L_40)
.L_40:
        /*0118*/ 	.word	0x00000008
.L_41:


//--------------------- .nv.callgraph             --------------------------
	.section	.nv.callgraph,"",@"SHT_CUDA_CALLGRAPH"
	.align	4
	.sectionentsize	8
	.align		4
        /*0000*/ 	.word	0x00000000
	.align		4
        /*0004*/ 	.word	0xffffffff
	.align		4
        /*0008*/ 	.word	0x00000000
	.align		4
        /*000c*/ 	.word	0xfffffffe
	.align		4
        /*0010*/ 	.word	0x00000000
	.align		4
        /*0014*/ 	.word	0xfffffffd
	.align		4
        /*0018*/ 	.word	0x00000000
	.align		4
        /*001c*/ 	.word	0xfffffffc


//--------------------- .text._Z31ms_deformable_im2col_gpu_kerneliPKfPKlS0_S0_iiiiiiiPf --------------------------
	.section	.text._Z31ms_deformable_im2col_gpu_kerneliPKfPKlS0_S0_iiiiiiiPf,"ax",@progbits
	.align	128
        .global         _Z31ms_deformable_im2col_gpu_kerneliPKfPKlS0_S0_iiiiiiiPf
        .type           _Z31ms_deformable_im2col_gpu_kerneliPKfPKlS0_S0_iiiiiiiPf,@function
        .size           _Z31ms_deformable_im2col_gpu_kerneliPKfPKlS0_S0_iiiiiiiPf,(.L_x_15 - _Z31ms_deformable_im2col_gpu_kerneliPKfPKlS0_S0_iiiiiiiPf)
        .other          _Z31ms_deformable_im2col_gpu_kerneliPKfPKlS0_S0_iiiiiiiPf,@"STO_CUDA_ENTRY STV_DEFAULT"
_Z31ms_deformable_im2col_gpu_kerneliPKfPKlS0_S0_iiiiiiiPf:
.text._Z31ms_deformable_im2col_gpu_kerneliPKfPKlS0_S0_iiiiiiiPf:
[----:B------:R-:W-:Y:S01]  /*0000*/  LDC R1, c[0x0][0x37c] ;  /* 0x0000df00ff017b82 */ /* 0x000fe20000000800 */
[----:B------:R-:W0:Y:S07]  /*0010*/  S2R R0, SR_TID.X ;  /* 0x0000000000007919 */ /* 0x000e2e0000002100 */
[----:B------:R-:W0:Y:S01]  /*0020*/  S2UR UR4, SR_CTAID.X ;  /* 0x00000000000479c3 */ /* 0x000e220000002500 */
[----:B------:R-:W1:Y:S07]  /*0030*/  LDCU UR5, c[0x0][0x380] ;  /* 0x00007000ff0577ac */ /* 0x000e6e0008000800 */
[----:B------:R-:W0:Y:S02]  /*0040*/  LDC R3, c[0x0][0x360] ;  /* 0x0000d800ff037b82 */ /* 0x000e240000000800 */
[----:B0-----:R-:W-:-:S05]  /*0050*/  IMAD R0, R3, UR4, R0 ;  /* 0x0000000403007c24 */ /* 0x001fca000f8e0200 */
[----:B-1----:R-:W-:-:S13]  /*0060*/  ISETP.GE.AND P0, PT, R0, UR5, PT ;  /* 0x0000000500007c0c */ /* 0x002fda000bf06270 */
[----:B------:R-:W-:Y:S05]  /*0070*/  @P0 EXIT ;  /* 0x000000000000094d */ /* 0x000fea0003800000 */
[----:B------:R-:W0:Y:S01]  /*0080*/  LDCU UR6, c[0x0][0x3b8] ;  /* 0x00007700ff0677ac */ /* 0x000e220008000800 */
[----:B------:R-:W1:Y:S01]  /*0090*/  LDCU UR4, c[0x0][0x370] ;  /* 0x00006e00ff0477ac */ /* 0x000e620008000800 */
[----:B------:R-:W2:Y:S01]  /*00a0*/  LDCU.64 UR12, c[0x0][0x358] ;  /* 0x00006b00ff0c77ac */ /* 0x000ea20008000a00 */
[----:B0-----:R-:W-:Y:S01]  /*00b0*/  UISETP.GT.AND UP0, UPT, UR6, URZ, UPT ;  /* 0x000000ff0600728c */ /* 0x001fe2000bf04270 */
[----:B-1----:R-:W-:-:S08]  /*00c0*/  IMAD R3, R3, UR4, RZ ;  /* 0x0000000403037c24 */ /* 0x002fd0000f8e02ff */
[----:B--2---:R-:W-:Y:S05]  /*00d0*/  BRA.U UP0, `(.L_x_0) ;  /* 0x00000001001c7547 */ /* 0x004fea000b800000 */
[----:B------:R-:W0:Y:S02]  /*00e0*/  LDC.64 R6, c[0x0][0x3c8] ;  /* 0x0000f200ff067b82 */ /* 0x000e240000000a00 */
.L_x_1:
[----:B0-----:R-:W-:Y:S01]  /*00f0*/  IMAD.WIDE R4, R0, 0x4, R6 ;  /* 0x0000000400047825 */ /* 0x001fe200078e0206 */
[----:B------:R-:W-:-:S04]  /*0100*/  IADD3 R0, PT, PT, R3, R0, RZ ;  /* 0x0000000003007210 */ /* 0x000fc80007ffe0ff */
[----:B------:R1:W-:Y:S01]  /*0110*/  STG.E desc[UR12][R4.64], RZ ;  /* 0x000000ff04007986 */ /* 0x0003e2000c10190c */
[----:B------:R-:W-:-:S13]  /*0120*/  ISETP.GE.AND P0, PT, R0, UR5, PT ;  /* 0x0000000500007c0c */ /* 0x000fda000bf06270 */
[----:B-1----:R-:W-:Y:S05]  /*0130*/  @!P0 BRA `(.L_x_1) ;  /* 0xfffffffc00ec8947 */ /* 0x002fea000383ffff */
[----:B------:R-:W-:Y:S05]  /*0140*/  EXIT ;  /* 0x000000000000794d */ /* 0x000fea0003800000 */
.L_x_0:
[----:B------:R-:W0:Y:S02]  /*0150*/  LDCU UR4, c[0x0][0x3c0] ;  /* 0x00007800ff0477ac */ /* 0x000e240008000800 */
[----:B0-----:R-:W-:-:S09]  /*0160*/  UISETP.GT.AND UP0, UPT, UR4, URZ, UPT ;  /* 0x000000ff0400728c */ /* 0x001fd2000bf04270 */
[----:B------:R-:W-:Y:S05]  /*0170*/  BRA.U UP0, `(.L_x_2) ;  /* 0x00000001001c7547 */ /* 0x000fea000b800000 */
[----:B------:R-:W0:Y:S02]  /*0180*/  LDC.64 R4, c[0x0][0x3c8] ;  /* 0x0000f200ff047b82 */ /* 0x000e240000000a00 */
.L_x_3:
[----:B0-----:R-:W-:-:S04]  /*0190*/  IMAD.WIDE R6, R0, 0x4, R4 ;  /* 0x0000000400067825 */ /* 0x001fc800078e0204 */
[----:B------:R-:W-:Y:S01]  /*01a0*/  IMAD.IADD R0, R3, 0x1, R0 ;  /* 0x0000000103007824 */ /* 0x000fe200078e0200 */
[----:B------:R1:W-:Y:S04]  /*01b0*/  STG.E desc[UR12][R6.64], RZ ;  /* 0x000000ff06007986 */ /* 0x0003e8000c10190c */
[----:B------:R-:W-:-:S13]  /*01c0*/  ISETP.GE.AND P0, PT, R0, UR5, PT ;  /* 0x0000000500007c0c */ /* 0x000fda000bf06270 */
[----:B-1----:R-:W-:Y:S05]  /*01d0*/  @!P0 BRA `(.L_x_3) ;  /* 0xfffffffc00ec8947 */ /* 0x002fea000383ffff */
[----:B------:R-:W-:Y:S05]  /*01e0*/  EXIT ;  /* 0x000000000000794d */ /* 0x000fea0003800000 */
.L_x_2:
[----:B------:R-:W0:Y:S01]  /*01f0*/  LDC.64 R4, c[0x0][0x3b0] ;  /* 0x0000ec00ff047b82 */ /* 0x000e220000000a00 */
[----:B------:R-:W1:Y:S01]  /*0200*/  LDCU.64 UR8, c[0x0][0x398] ;  /* 0x00007300ff0877ac */ /* 0x000e620008000a00 */
[----:B------:R-:W2:Y:S01]  /*0210*/  LDCU.64 UR10, c[0x0][0x3a0] ;  /* 0x00007400ff0a77ac */ /* 0x000ea20008000a00 */
[----:B-1----:R-:W-:Y:S02]  /*0220*/  UIADD3 UR7, UP0, UPT, UR8, 0x8, URZ ;  /* 0x0000000808077890 */ /* 0x002fe4000ff1e0ff */
[----:B--2---:R-:W-:Y:S01]  /*0230*/  UIADD3 UR5, UP1, UPT, UR10, 0x4, URZ ;  /* 0x000000040a057890 */ /* 0x004fe2000ff3e0ff */
[----:B0-----:R-:W-:Y:S01]  /*0240*/  IMAD R2, R5, R4, RZ ;  /* 0x0000000405027224 */ /* 0x001fe200078e02ff */
[----:B------:R-:W-:Y:S02]  /*0250*/  UIADD3.X UR8, UPT, UPT, URZ, UR9, URZ, UP0, !UPT ;  /* 0x00000009ff087290 */ /* 0x000fe400087fe4ff */
[----:B------:R-:W-:-:S12]  /*0260*/  UIADD3.X UR6, UPT, UPT, URZ, UR11, URZ, UP1, !UPT ;  /* 0x0000000bff067290 */ /* 0x000fd80008ffe4ff */
.L_x_13:
[----:B------:R-:W0:Y:S01]  /*0270*/  LDC R5, c[0x0][0x3b4] ;  /* 0x0000ed00ff057b82 */ /* 0x000e220000000800 */
[----:B------:R-:W-:Y:S01]  /*0280*/  HFMA2 R6, -RZ, RZ, 0, 0 ;  /* 0x00000000ff067431 */ /* 0x000fe200000001ff */
[----:B------:R-:W-:Y:S01]  /*0290*/  IABS R11, R0 ;  /* 0x00000000000b7213 */ /* 0x000fe20000000000 */
[----:B------:R-:W1:Y:S01]  /*02a0*/  LDCU UR4, c[0x0][0x3b8] ;  /* 0x00007700ff0477ac */ /* 0x000e620008000800 */
[----:B------:R-:W-:Y:S01]  /*02b0*/  IMAD.MOV.U32 R21, RZ, RZ, RZ ;  /* 0x000000ffff157224 */ /* 0x000fe200078e00ff */
[----:B------:R-:W1:Y:S03]  /*02c0*/  LDCU UR9, c[0x0][0x3c0] ;  /* 0x00007800ff0977ac */ /* 0x000e660008000800 */
[----:B------:R-:W2:Y:S01]  /*02d0*/  LDC R4, c[0x0][0x3b0] ;  /* 0x0000ec00ff047b82 */ /* 0x000ea20000000800 */
[----:B0-----:R-:W-:Y:S01]  /*02e0*/  IABS R14, R5 ;  /* 0x00000005000e7213 */ /* 0x001fe20000000000 */
[----:B-1----:R-:W-:-:S03]  /*02f0*/  UIMAD UR4, UR4, UR9, URZ ;  /* 0x00000009040472a4 */ /* 0x002fc6000f8e02ff */
[----:B------:R-:W0:Y:S01]  /*0300*/  I2F.RP R8, R14 ;  /* 0x0000000e00087306 */ /* 0x000e220000209400 */
[----:B--2---:R-:W-:-:S07]  /*0310*/  IABS R10, R4 ;  /* 0x00000004000a7213 */ /* 0x004fce0000000000 */
[----:B0-----:R-:W0:Y:S02]  /*0320*/  MUFU.RCP R8, R8 ;  /* 0x0000000800087308 */ /* 0x001e240000001000 */
[----:B0-----:R-:W-:-:S06]  /*0330*/  IADD3 R7, PT, PT, R8, 0xffffffe, RZ ;  /* 0x0ffffffe08077810 */ /* 0x001fcc0007ffe0ff */
[----:B------:R-:W0:Y:S02]  /*0340*/  F2I.FTZ.U32.TRUNC.NTZ R7, R7 ;  /* 0x0000000700077305 */ /* 0x000e24000021f000 */
[----:B0-----:R-:W-:-:S04]  /*0350*/  IMAD.MOV R9, RZ, RZ, -R7 ;  /* 0x000000ffff097224 */ /* 0x001fc800078e0a07 */
[----:B------:R-:W-:-:S04]  /*0360*/  IMAD R9, R9, R14, RZ ;  /* 0x0000000e09097224 */ /* 0x000fc800078e02ff */
[----:B------:R-:W-:-:S04]  /*0370*/  IMAD.HI.U32 R8, R7, R9, R6 ;  /* 0x0000000907087227 */ /* 0x000fc800078e0006 */
[----:B------:R-:W-:Y:S02]  /*0380*/  IMAD.MOV.U32 R6, RZ, RZ, R10 ;  /* 0x000000ffff067224 */ /* 0x000fe400078e000a */
[----:B------:R-:W-:Y:S01]  /*0390*/  IMAD.HI.U32 R9, R8, R11, RZ ;  /* 0x0000000b08097227 */ /* 0x000fe200078e00ff */
[----:B------:R-:W-:Y:S01]  /*03a0*/  LOP3.LUT R8, R0, R5, RZ, 0x3c, !PT ;  /* 0x0000000500087212 */ /* 0x000fe200078e3cff */
[----:B------:R-:W0:Y:S03]  /*03b0*/  I2F.RP R12, R6 ;  /* 0x00000006000c7306 */ /* 0x000e260000209400 */
[----:B------:R-:W-:Y:S02]  /*03c0*/  IADD3 R7, PT, PT, -R9, RZ, RZ ;  /* 0x000000ff09077210 */ /* 0x000fe40007ffe1ff */
[----:B------:R-:W-:-:S03]  /*03d0*/  ISETP.GE.AND P2, PT, R8, RZ, PT ;  /* 0x000000ff0800720c */ /* 0x000fc60003f46270 */
[----:B------:R-:W-:-:S05]  /*03e0*/  IMAD R7, R14, R7, R11 ;  /* 0x000000070e077224 */ /* 0x000fca00078e020b */
[----:B------:R-:W-:Y:S01]  /*03f0*/  ISETP.GT.U32.AND P1, PT, R14, R7, PT ;  /* 0x000000070e00720c */ /* 0x000fe20003f24070 */
[----:B0-----:R-:W0:-:S12]  /*0400*/  MUFU.RCP R12, R12 ;  /* 0x0000000c000c7308 */ /* 0x001e180000001000 */
[----:B------:R-:W-:Y:S02]  /*0410*/  @!P1 IMAD.IADD R7, R7, 0x1, -R14 ;  /* 0x0000000107079824 */ /* 0x000fe400078e0a0e */
[----:B------:R-:W-:Y:S01]  /*0420*/  @!P1 VIADD R9, R9, 0x1 ;  /* 0x0000000109099836 */ /* 0x000fe20000000000 */
[----:B------:R-:W-:Y:S02]  /*0430*/  ISETP.NE.AND P1, PT, R5, RZ, PT ;  /* 0x000000ff0500720c */ /* 0x000fe40003f25270 */
[----:B------:R-:W-:Y:S02]  /*0440*/  ISETP.GE.U32.AND P0, PT, R7, R14, PT ;  /* 0x0000000e0700720c */ /* 0x000fe40003f06070 */
[----:B0-----:R-:W-:Y:S01]  /*0450*/  IADD3 R10, PT, PT, R12, 0xffffffe, RZ ;  /* 0x0ffffffe0c0a7810 */ /* 0x001fe20007ffe0ff */
[----:B------:R-:W0:Y:S03]  /*0460*/  LDC R7, c[0x0][0x3bc] ;  /* 0x0000ef00ff077b82 */ /* 0x000e260000000800 */
[----:B------:R1:W2:Y:S07]  /*0470*/  F2I.FTZ.U32.TRUNC.NTZ R11, R10 ;  /* 0x0000000a000b7305 */ /* 0x0002ae000021f000 */
[----:B------:R-:W-:Y:S01]  /*0480*/  @P0 IADD3 R9, PT, PT, R9, 0x1, RZ ;  /* 0x0000000109090810 */ /* 0x000fe20007ffe0ff */
[----:B-1----:R-:W-:-:S03]  /*0490*/  IMAD.MOV.U32 R10, RZ, RZ, RZ ;  /* 0x000000ffff0a7224 */ /* 0x002fc600078e00ff */
[----:B------:R-:W-:Y:S02]  /*04a0*/  @!P2 IADD3 R9, PT, PT, -R9, RZ, RZ ;  /* 0x000000ff0909a210 */ /* 0x000fe40007ffe1ff */
[----:B------:R-:W-:Y:S01]  /*04b0*/  @!P1 LOP3.LUT R9, RZ, R5, RZ, 0x33, !PT ;  /* 0x00000005ff099212 */ /* 0x000fe200078e33ff */
[----:B--2---:R-:W-:-:S03]  /*04c0*/  IMAD.MOV R13, RZ, RZ, -R11 ;  /* 0x000000ffff0d7224 */ /* 0x004fc600078e0a0b */
[----:B------:R-:W-:Y:S01]  /*04d0*/  IABS R12, R9 ;  /* 0x00000009000c7213 */ /* 0x000fe20000000000 */
[----:B------:R-:W-:Y:S01]  /*04e0*/  IMAD R13, R13, R6, RZ ;  /* 0x000000060d0d7224 */ /* 0x000fe200078e02ff */
[----:B0-----:R-:W-:-:S03]  /*04f0*/  IABS R8, R7 ;  /* 0x0000000700087213 */ /* 0x001fc60000000000 */
[----:B------:R-:W-:Y:S01]  /*0500*/  IMAD.HI.U32 R10, R11, R13, R10 ;  /* 0x0000000d0b0a7227 */ /* 0x000fe200078e000a */
[----:B------:R-:W-:Y:S02]  /*0510*/  MOV R11, R12 ;  /* 0x0000000c000b7202 */ /* 0x000fe40000000f00 */
[----:B------:R-:W0:Y:S03]  /*0520*/  I2F.RP R12, R8 ;  /* 0x00000008000c7306 */ /* 0x000e260000209400 */
[----:B------:R-:W-:-:S04]  /*0530*/  IMAD.HI.U32 R10, R10, R11, RZ ;  /* 0x0000000b0a0a7227 */ /* 0x000fc800078e00ff */
[----:B------:R-:W-:-:S04]  /*0540*/  IMAD.MOV R13, RZ, RZ, -R10 ;  /* 0x000000ffff0d7224 */ /* 0x000fc800078e0a0a */
[C---:B------:R-:W-:Y:S01]  /*0550*/  IMAD R11, R6.reuse, R13, R11 ;  /* 0x0000000d060b7224 */ /* 0x040fe200078e020b */
[----:B0-----:R-:W0:Y:S04]  /*0560*/  MUFU.RCP R12, R12 ;  /* 0x0000000c000c7308 */ /* 0x001e280000001000 */
[----:B------:R-:W-:-:S13]  /*0570*/  ISETP.GT.U32.AND P1, PT, R6, R11, PT ;  /* 0x0000000b0600720c */ /* 0x000fda0003f24070 */
[-C--:B------:R-:W-:Y:S02]  /*0580*/  @!P1 IADD3 R11, PT, PT, R11, -R6.reuse, RZ ;  /* 0x800000060b0b9210 */ /* 0x080fe40007ffe0ff */
[----:B------:R-:W-:Y:S01]  /*0590*/  @!P1 IADD3 R10, PT, PT, R10, 0x1, RZ ;  /* 0x000000010a0a9810 */ /* 0x000fe20007ffe0ff */
[----:B0-----:R-:W-:Y:S01]  /*05a0*/  VIADD R13, R12, 0xffffffe ;  /* 0x0ffffffe0c0d7836 */ /* 0x001fe20000000000 */
[----:B------:R-:W-:Y:S02]  /*05b0*/  ISETP.GE.U32.AND P0, PT, R11, R6, PT ;  /* 0x000000060b00720c */ /* 0x000fe40003f06070 */
[----:B------:R-:W-:Y:S01]  /*05c0*/  LOP3.LUT R6, R9, R4, RZ, 0x3c, !PT ;  /* 0x0000000409067212 */ /* 0x000fe200078e3cff */
[----:B------:R-:W0:Y:S01]  /*05d0*/  F2I.FTZ.U32.TRUNC.NTZ R11, R13 ;  /* 0x0000000d000b7305 */ /* 0x000e22000021f000 */
[----:B------:R-:W-:Y:S02]  /*05e0*/  ISETP.NE.AND P1, PT, R4, RZ, PT ;  /* 0x000000ff0400720c */ /* 0x000fe40003f25270 */
[----:B------:R-:W-:-:S07]  /*05f0*/  ISETP.GE.AND P2, PT, R6, RZ, PT ;  /* 0x000000ff0600720c */ /* 0x000fce0003f46270 */
[----:B------:R-:W-:-:S05]  /*0600*/  @P0 VIADD R10, R10, 0x1 ;  /* 0x000000010a0a0836 */ /* 0x000fca0000000000 */
[----:B------:R-:W-:Y:S01]  /*0610*/  MOV R6, R10 ;  /* 0x0000000a00067202 */ /* 0x000fe20000000f00 */
[----:B0-----:R-:W-:Y:S02]  /*0620*/  IMAD.MOV R15, RZ, RZ, -R11 ;  /* 0x000000ffff0f7224 */ /* 0x001fe400078e0a0b */
[----:B------:R-:W-:Y:S01]  /*0630*/  IMAD.MOV.U32 R10, RZ, RZ, RZ ;  /* 0x000000ffff0a7224 */ /* 0x000fe200078e00ff */
[----:B------:R-:W-:Y:S01]  /*0640*/  @!P2 IADD3 R6, PT, PT, -R6, RZ, RZ ;  /* 0x000000ff0606a210 */ /* 0x000fe20007ffe1ff */
[----:B------:R-:W-:Y:S01]  /*0650*/  IMAD R13, R15, R8, RZ ;  /* 0x000000080f0d7224 */ /* 0x000fe200078e02ff */
[----:B------:R-:W-:-:S03]  /*0660*/  @!P1 LOP3.LUT R6, RZ, R4, RZ, 0x33, !PT ;  /* 0x00000004ff069212 */ /* 0x000fc600078e33ff */
[----:B------:R-:W-:Y:S01]  /*0670*/  IMAD.HI.U32 R10, R11, R13, R10 ;  /* 0x0000000d0b0a7227 */ /* 0x000fe200078e000a */
[----:B------:R-:W-:-:S04]  /*0680*/  IABS R12, R6 ;  /* 0x00000006000c7213 */ /* 0x000fc80000000000 */
[----:B------:R-:W-:-:S05]  /*0690*/  MOV R11, R12 ;  /* 0x0000000c000b7202 */ /* 0x000fca0000000f00 */
[----:B------:R-:W-:-:S04]  /*06a0*/  IMAD.HI.U32 R10, R10, R11, RZ ;  /* 0x0000000b0a0a7227 */ /* 0x000fc800078e00ff */
[----:B------:R-:W-:-:S04]  /*06b0*/  IMAD.MOV R12, RZ, RZ, -R10 ;  /* 0x000000ffff0c7224 */ /* 0x000fc800078e0a0a */
[----:B------:R-:W-:-:S05]  /*06c0*/  IMAD R11, R8, R12, R11 ;  /* 0x0000000c080b7224 */ /* 0x000fca00078e020b */
[----:B------:R-:W-:-:S13]  /*06d0*/  ISETP.GT.U32.AND P1, PT, R8, R11, PT ;  /* 0x0000000b0800720c */ /* 0x000fda0003f24070 */
[-C--:B------:R-:W-:Y:S01]  /*06e0*/  @!P1 IADD3 R11, PT, PT, R11, -R8.reuse, RZ ;  /* 0x800000080b0b9210 */ /* 0x080fe20007ffe0ff */
[----:B------:R-:W-:Y:S01]  /*06f0*/  @!P1 VIADD R10, R10, 0x1 ;  /* 0x000000010a0a9836 */ /* 0x000fe20000000000 */
[----:B------:R-:W-:Y:S02]  /*0700*/  ISETP.NE.AND P1, PT, R7, RZ, PT ;  /* 0x000000ff0700720c */ /* 0x000fe40003f25270 */
[----:B------:R-:W-:Y:S02]  /*0710*/  ISETP.GE.U32.AND P0, PT, R11, R8, PT ;  /* 0x000000080b00720c */ /* 0x000fe40003f06070 */
[----:B------:R-:W-:-:S04]  /*0720*/  LOP3.LUT R8, R6, R7, RZ, 0x3c, !PT ;  /* 0x0000000706087212 */ /* 0x000fc800078e3cff */
[----:B------:R-:W-:Y:S02]  /*0730*/  ISETP.GE.AND P2, PT, R8, RZ, PT ;  /* 0x000000ff0800720c */ /* 0x000fe40003f46270 */
[----:B------:R-:W-:Y:S02]  /*0740*/  IADD3 R8, PT, PT, -R6, RZ, RZ ;  /* 0x000000ff06087210 */ /* 0x000fe40007ffe1ff */
[----:B------:R-:W-:-:S03]  /*0750*/  IADD3 R6, PT, PT, -R9, RZ, RZ ;  /* 0x000000ff09067210 */ /* 0x000fc60007ffe1ff */
[----:B------:R-:W-:Y:S02]  /*0760*/  @P0 VIADD R10, R10, 0x1 ;  /* 0x000000010a0a0836 */ /* 0x000fe40000000000 */
[----:B------:R-:W-:Y:S02]  /*0770*/  IMAD R8, R4, R8, R9 ;  /* 0x0000000804087224 */ /* 0x000fe400078e0209 */
[----:B------:R-:W-:Y:S02]  /*0780*/  IMAD R6, R5, R6, R0 ;  /* 0x0000000605067224 */ /* 0x000fe400078e0200 */
[----:B------:R-:W-:Y:S02]  /*0790*/  IMAD.MOV.U32 R4, RZ, RZ, R10 ;  /* 0x000000ffff047224 */ /* 0x000fe400078e000a */
[----:B------:R-:W-:Y:S02]  /*07a0*/  IMAD R5, R8, R5, R6 ;  /* 0x0000000508057224 */ /* 0x000fe400078e0206 */
[----:B------:R-:W-:Y:S01]  /*07b0*/  IMAD R6, R9, UR4, RZ ;  /* 0x0000000409067c24 */ /* 0x000fe2000f8e02ff */
[----:B------:R-:W-:-:S02]  /*07c0*/  @!P2 IADD3 R4, PT, PT, -R4, RZ, RZ ;  /* 0x000000ff0404a210 */ /* 0x000fc40007ffe1ff */
[----:B------:R-:W-:Y:S02]  /*07d0*/  CS2R R8, SRZ ;  /* 0x0000000000087805 */ /* 0x000fe4000001ff00 */
[----:B------:R-:W-:Y:S02]  /*07e0*/  @!P1 LOP3.LUT R4, RZ, R7, RZ, 0x33, !PT ;  /* 0x00000007ff049212 */ /* 0x000fe400078e33ff */
[----:B------:R-:W-:-:S07]  /*07f0*/  SHF.L.U32 R10, R6, 0x1, RZ ;  /* 0x00000001060a7819 */ /* 0x000fce00000006ff */
.L_x_12:
[----:B------:R-:W0:Y:S01]  /*0800*/  LDC.64 R16, c[0x0][0x390] ;  /* 0x0000e400ff107b82 */ /* 0x000e220000000a00 */
[----:B------:R-:W-:Y:S01]  /*0810*/  IMAD.SHL.U32 R7, R8, 0x2, RZ ;  /* 0x0000000208077824 */ /* 0x000fe200078e00ff */
[----:B------:R-:W1:Y:S01]  /*0820*/  LDCU UR4, c[0x0][0x3c0] ;  /* 0x00007800ff0477ac */ /* 0x000e620008000800 */
[----:B------:R-:W2:Y:S05]  /*0830*/  LDCU UR9, c[0x0][0x3ac] ;  /* 0x00007580ff0977ac */ /* 0x000eaa0008000800 */
[----:B------:R-:W3:Y:S01]  /*0840*/  LDC.64 R14, c[0x0][0x388] ;  /* 0x0000e200ff0e7b82 */ /* 0x000ee20000000a00 */
[----:B------:R-:W4:Y:S01]  /*0850*/  LDCU UR10, c[0x0][0x3b8] ;  /* 0x00007700ff0a77ac */ /* 0x000f220008000800 */
[----:B0-----:R-:W-:-:S05]  /*0860*/  IMAD.WIDE R16, R7, 0x8, R16 ;  /* 0x0000000807107825 */ /* 0x001fca00078e0210 */
[----:B------:R-:W3:Y:S04]  /*0870*/  LDG.E R12, desc[UR12][R16.64] ;  /* 0x0000000c100c7981 */ /* 0x000ee8000c1e1900 */
[----:B------:R0:W5:Y:S01]  /*0880*/  LDG.E R11, desc[UR12][R16.64+0x8] ;  /* 0x0000080c100b7981 */ /* 0x000162000c1e1900 */
[----:B-1----:R-:W-:Y:S01]  /*0890*/  UISETP.NE.AND UP0, UPT, UR4, 0x1, UPT ;  /* 0x000000010400788c */ /* 0x002fe2000bf05270 */
[----:B--2---:R-:W-:Y:S01]  /*08a0*/  IMAD R7, R4, UR9, R9 ;  /* 0x0000000904077c24 */ /* 0x004fe2000f8e0209 */
[----:B------:R-:W-:Y:S01]  /*08b0*/  IADD3 R8, PT, PT, R8, 0x1, RZ ;  /* 0x0000000108087810 */ /* 0x000fe20007ffe0ff */
[----:B------:R-:W-:Y:S01]  /*08c0*/  IMAD.MOV.U32 R13, RZ, RZ, R10 ;  /* 0x000000ffff0d7224 */ /* 0x000fe200078e000a */
[----:B------:R-:W-:Y:S01]  /*08d0*/  MOV R18, R6 ;  /* 0x0000000600127202 */ /* 0x000fe20000000f00 */
[----:B------:R-:W-:Y:S01]  /*08e0*/  IMAD R7, R7, R2, RZ ;  /* 0x0000000207077224 */ /* 0x000fe200078e02ff */
[----:B----4-:R-:W-:-:S03]  /*08f0*/  ISETP.NE.AND P2, PT, R8, UR10, PT ;  /* 0x0000000a08007c0c */ /* 0x010fc6000bf45270 */
[----:B---3--:R-:W-:-:S04]  /*0900*/  IMAD.WIDE R14, R7, 0x4, R14 ;  /* 0x00000004070e7825 */ /* 0x008fc800078e020e */
[----:B------:R-:W-:Y:S01]  /*0910*/  VIADD R19, R12, 0xffffffff ;  /* 0xffffffff0c137836 */ /* 0x000fe20000000000 */
[----:B0-----:R-:W-:Y:S06]  /*0920*/  BRA.U !UP0, `(.L_x_4) ;  /* 0x0000000908387547 */ /* 0x001fec000b800000 */
[----:B------:R-:W-:Y:S01]  /*0930*/  ULOP3.LUT UR4, UR4, 0x7ffffffe, URZ, 0xc0, !UPT ;  /* 0x7ffffffe04047892 */ /* 0x000fe2000f8ec0ff */
[----:B------:R-:W-:Y:S01]  /*0940*/  MOV R13, R10 ;  /* 0x0000000a000d7202 */ /* 0x000fe20000000f00 */
[----:B------:R-:W-:Y:S02]  /*0950*/  IMAD.MOV.U32 R18, RZ, RZ, R6 ;  /* 0x000000ffff127224 */ /* 0x000fe400078e0006 */
[----:B------:R-:W-:-:S06]  /*0960*/  UIADD3 UR4, UPT, UPT, -UR4, URZ, URZ ;  /* 0x000000ff04047290 */ /* 0x000fcc000fffe1ff */
[----:B------:R-:W-:-:S07]  /*0970*/  MOV R7, UR4 ;  /* 0x0000000400077c02 */ /* 0x000fce0008000f00 */
.L_x_9:
[----:B------:R-:W-:Y:S01]  /*0980*/  MOV R24, UR7 ;  /* 0x0000000700187c02 */ /* 0x000fe20008000f00 */
[----:B------:R-:W-:-:S04]  /*0990*/  IMAD.U32 R25, RZ, RZ, UR8 ;  /* 0x00000008ff197e24 */ /* 0x000fc8000f8e00ff */
[----:B------:R-:W-:-:S05]  /*09a0*/  IMAD.WIDE R24, R13, 0x4, R24 ;  /* 0x000000040d187825 */ /* 0x000fca00078e0218 */
[----:B------:R-:W2:Y:S04]  /*09b0*/  LDG.E R16, desc[UR12][R24.64+-0x8] ;  /* 0xfffff80c18107981 */ /* 0x000ea8000c1e1900 */
[----:B------:R-:W3:Y:S01]  /*09c0*/  LDG.E R29, desc[UR12][R24.64+-0x4] ;  /* 0xfffffc0c181d7981 */ /* 0x000ee2000c1e1900 */
[----:B------:R-:W-:Y:S01]  /*09d0*/  I2FP.F32.S32 R20, R12 ;  /* 0x0000000c00147245 */ /* 0x000fe20000201400 */
[----:B------:R-:W-:Y:S01]  /*09e0*/  BSSY.RECONVERGENT B0, `(.L_x_5) ;  /* 0x000003b000007945 */ /* 0x000fe20003800200 */
[----:B-----5:R-:W-:Y:S02]  /*09f0*/  I2FP.F32.S32 R17, R11 ;  /* 0x0000000b00117245 */ /* 0x020fe40000201400 */
[----:B------:R-:W-:Y:S02]  /*0a00*/  MOV R22, UR5 ;  /* 0x0000000500167c02 */ /* 0x000fe40008000f00 */
[----:B------:R-:W-:-:S03]  /*0a10*/  MOV R23, UR6 ;  /* 0x0000000600177c02 */ /* 0x000fc60008000f00 */
[----:B------:R-:W-:-:S04]  /*0a20*/  IMAD.WIDE R22, R18, 0x4, R22 ;  /* 0x0000000412167825 */ /* 0x000fc800078e0216 */
[----:B--2---:R-:W-:Y:S01]  /*0a30*/  FADD R16, R16, -0.5 ;  /* 0xbf00000010107421 */ /* 0x004fe20000000000 */
[----:B---3--:R-:W-:-:S04]  /*0a40*/  FADD R29, R29, -0.5 ;  /* 0xbf0000001d1d7421 */ /* 0x008fc80000000000 */
[----:B------:R-:W-:-:S04]  /*0a50*/  FSETP.GT.AND P0, PT, R16, -1, PT ;  /* 0xbf8000001000780b */ /* 0x000fc80003f04000 */
[----:B------:R-:W-:-:S04]  /*0a60*/  FSETP.LEU.OR P0, PT, R29, -1, !P0 ;  /* 0xbf8000001d00780b */ /* 0x000fc8000470b400 */
[----:B------:R-:W-:-:S04]  /*0a70*/  FSETP.GEU.OR P0, PT, R29, R20, P0 ;  /* 0x000000141d00720b */ /* 0x000fc8000070e400 */
[----:B------:R-:W-:-:S13]  /*0a80*/  FSETP.GEU.OR P0, PT, R16, R17, P0 ;  /* 0x000000111000720b */ /* 0x000fda000070e400 */
[----:B------:R-:W-:Y:S05]  /*0a90*/  @P0 BRA `(.L_x_6) ;  /* 0x0000000000bc0947 */ /* 0x000fea0003800000 */
[----:B------:R-:W0:Y:S01]  /*0aa0*/  F2I.FLOOR.NTZ R25, R16 ;  /* 0x0000001000197305 */ /* 0x000e220000207100 */
[----:B------:R-:W-:-:S07]  /*0ab0*/  VIADD R20, R11, 0xffffffff ;  /* 0xffffffff0b147836 */ /* 0x000fce0000000000 */
[----:B------:R-:W1:Y:S01]  /*0ac0*/  F2I.FLOOR.NTZ R28, R29 ;  /* 0x0000001d001c7305 */ /* 0x000e620000207100 */
[C---:B0-----:R-:W-:Y:S01]  /*0ad0*/  ISETP.GE.AND P1, PT, R25.reuse, R20, PT ;  /* 0x000000141900720c */ /* 0x041fe20003f26270 */
[----:B------:R-:W-:Y:S01]  /*0ae0*/  IMAD R24, R25, R2, RZ ;  /* 0x0000000219187224 */ /* 0x000fe200078e02ff */
[----:B------:R0:W2:Y:S01]  /*0af0*/  LDG.E R20, desc[UR12][R22.64+-0x4] ;  /* 0xfffffc0c16147981 */ /* 0x0000a2000c1e1900 */
[----:B-1----:R-:W-:-:S04]  /*0b00*/  LOP3.LUT R17, R28, R25, RZ, 0xfc, !PT ;  /* 0x000000191c117212 */ /* 0x002fc800078efcff */
[----:B------:R-:W-:Y:S01]  /*0b10*/  ISETP.GE.AND P3, PT, R17, RZ, PT ;  /* 0x000000ff1100720c */ /* 0x000fe20003f66270 */
[----:B------:R-:W-:Y:S01]  /*0b20*/  IMAD R17, R11, R2, RZ ;  /* 0x000000020b117224 */ /* 0x000fe200078e02ff */
[C---:B------:R-:W-:Y:S02]  /*0b30*/  ISETP.LT.OR P4, PT, R28.reuse, RZ, P1 ;  /* 0x000000ff1c00720c */ /* 0x040fe40000f81670 */
[CC--:B------:R-:W-:Y:S02]  /*0b40*/  ISETP.GE.AND P0, PT, R28.reuse, R19.reuse, PT ;  /* 0x000000131c00720c */ /* 0x0c0fe40003f06270 */
[----:B------:R-:W-:Y:S02]  /*0b50*/  ISETP.GE.OR P1, PT, R28, R19, P1 ;  /* 0x000000131c00720c */ /* 0x000fe40000f26670 */
[-C--:B------:R-:W-:Y:S01]  /*0b60*/  I2FP.F32.S32 R26, R28.reuse ;  /* 0x0000001c001a7245 */ /* 0x080fe20000201400 */
[----:B------:R-:W-:Y:S02]  /*0b70*/  IMAD R28, R17, R28, RZ ;  /* 0x0000001c111c7224 */ /* 0x000fe400078e02ff */
[----:B0-----:R-:W-:-:S03]  /*0b80*/  HFMA2 R22, -RZ, RZ, 0, 0 ;  /* 0x00000000ff167431 */ /* 0x001fc600000001ff */
[----:B------:R-:W-:Y:S01]  /*0b90*/  @P3 IADD3 R27, PT, PT, R28, R24, R5 ;  /* 0x000000181c1b3210 */ /* 0x000fe20007ffe005 */
[----:B------:R-:W-:Y:S01]  /*0ba0*/  FADD R29, R29, -R26 ;  /* 0x8000001a1d1d7221 */ /* 0x000fe20000000000 */
[----:B------:R-:W-:-:S03]  /*0bb0*/  ISETP.LT.OR P0, PT, R25, RZ, P0 ;  /* 0x000000ff1900720c */ /* 0x000fc60000701670 */
[----:B------:R-:W-:-:S05]  /*0bc0*/  @P3 IMAD.WIDE R26, R27, 0x4, R14 ;  /* 0x000000041b1a3825 */ /* 0x000fca00078e020e */
[----:B------:R0:W3:Y:S01]  /*0bd0*/  @P3 LDG.E R22, desc[UR12][R26.64] ;  /* 0x0000000c1a163981 */ /* 0x0000e2000c1e1900 */
[----:B------:R-:W-:Y:S01]  /*0be0*/  I2FP.F32.S32 R25, R25 ;  /* 0x0000001900197245 */ /* 0x000fe20000201400 */
[----:B0-----:R-:W-:Y:S01]  /*0bf0*/  IMAD.IADD R27, R24, 0x1, R2 ;  /* 0x00000001181b7824 */ /* 0x001fe200078e0202 */
[----:B------:R-:W-:-:S04]  /*0c00*/  IADD3 R26, PT, PT, R17, R28, RZ ;  /* 0x0000001c111a7210 */ /* 0x000fc80007ffe0ff */
[-CC-:B------:R-:W-:Y:S02]  /*0c10*/  @!P4 IADD3 R17, PT, PT, R28, R27.reuse, R5.reuse ;  /* 0x0000001b1c11c210 */ /* 0x180fe40007ffe005 */
[C-C-:B------:R-:W-:Y:S02]  /*0c20*/  @!P1 IADD3 R28, PT, PT, R26.reuse, R27, R5.reuse ;  /* 0x0000001b1a1c9210 */ /* 0x140fe40007ffe005 */
[----:B------:R-:W-:Y:S02]  /*0c30*/  @!P0 IADD3 R23, PT, PT, R26, R24, R5 ;  /* 0x000000181a178210 */ /* 0x000fe40007ffe005 */
[----:B------:R-:W-:Y:S01]  /*0c40*/  MOV R24, RZ ;  /* 0x000000ff00187202 */ /* 0x000fe20000000f00 */
[----:B------:R-:W-:-:S04]  /*0c50*/  @!P1 IMAD.WIDE R26, R28, 0x4, R14 ;  /* 0x000000041c1a9825 */ /* 0x000fc800078e020e */
[----:B------:R-:W-:Y:S01]  /*0c60*/  FADD R16, R16, -R25 ;  /* 0x8000001910107221 */ /* 0x000fe20000000000 */
[----:B------:R0:W4:Y:S03]  /*0c70*/  @!P1 LDG.E R24, desc[UR12][R26.64] ;  /* 0x0000000c1a189981 */ /* 0x000126000c1e1900 */
[----:B------:R-:W-:Y:S01]  /*0c80*/  FADD R28, -R16, 1 ;  /* 0x3f800000101c7421 */ /* 0x000fe20000000100 */
[----:B0-----:R-:W-:-:S03]  /*0c90*/  FADD R27, -R29, 1 ;  /* 0x3f8000001d1b7421 */ /* 0x001fc60000000100 */
[C---:B------:R-:W-:Y:S01]  /*0ca0*/  FMUL R26, R29.reuse, R28 ;  /* 0x0000001c1d1a7220 */ /* 0x040fe20000400000 */
[-C--:B------:R-:W-:Y:S01]  /*0cb0*/  FMUL R25, R16, R27.reuse ;  /* 0x0000001b10197220 */ /* 0x080fe20000400000 */
[----:B------:R-:W-:Y:S01]  /*0cc0*/  FMUL R27, R28, R27 ;  /* 0x0000001b1c1b7220 */ /* 0x000fe20000400000 */
[----:B------:R-:W-:Y:S02]  /*0cd0*/  HFMA2 R28, -RZ, RZ, 0, 0 ;  /* 0x00000000ff1c7431 */ /* 0x000fe400000001ff */
[----:B------:R-:W-:Y:S01]  /*0ce0*/  FMUL R29, R29, R16 ;  /* 0x000000101d1d7220 */ /* 0x000fe20000400000 */
[----:B------:R-:W-:-:S05]  /*0cf0*/  @!P4 IMAD.WIDE R16, R17, 0x4, R14 ;  /* 0x000000041110c825 */ /* 0x000fca00078e020e */
[----:B------:R-:W5:Y:S02]  /*0d00*/  @!P4 LDG.E R28, desc[UR12][R16.64] ;  /* 0x0000000c101cc981 */ /* 0x000f64000c1e1900 */
[----:B-----5:R-:W-:Y:S01]  /*0d10*/  FMUL R28, R25, R28 ;  /* 0x0000001c191c7220 */ /* 0x020fe20000400000 */
[----:B------:R-:W-:-:S03]  /*0d20*/  IMAD.MOV.U32 R25, RZ, RZ, RZ ;  /* 0x000000ffff197224 */ /* 0x000fc600078e00ff */
[----:B---3--:R-:W-:Y:S01]  /*0d30*/  FFMA R27, R27, R22, R28 ;  /* 0x000000161b1b7223 */ /* 0x008fe2000000001c */
[----:B------:R-:W-:-:S05]  /*0d40*/  @!P0 IMAD.WIDE R22, R23, 0x4, R14 ;  /* 0x0000000417168825 */ /* 0x000fca00078e020e */
[----:B------:R-:W3:Y:S02]  /*0d50*/  @!P0 LDG.E R25, desc[UR12][R22.64] ;  /* 0x0000000c16198981 */ /* 0x000ee4000c1e1900 */
[----:B---3--:R-:W-:-:S04]  /*0d60*/  FFMA R26, R26, R25, R27 ;  /* 0x000000191a1a7223 */ /* 0x008fc8000000001b */
[----:B----4-:R-:W-:-:S04]  /*0d70*/  FFMA R24, R29, R24, R26 ;  /* 0x000000181d187223 */ /* 0x010fc8000000001a */
[----:B--2---:R-:W-:-:S07]  /*0d80*/  FFMA R21, R20, R24, R21 ;  /* 0x0000001814157223 */ /* 0x004fce0000000015 */
.L_x_6:
[----:B------:R-:W-:Y:S05]  /*0d90*/  BSYNC.RECONVERGENT B0 ;  /* 0x0000000000007941 */ /* 0x000fea0003800200 */
.L_x_5:
[----:B------:R-:W-:Y:S02]  /*0da0*/  MOV R16, UR7 ;  /* 0x0000000700107c02 */ /* 0x000fe40008000f00 */
[----:B------:R-:W-:-:S03]  /*0db0*/  MOV R17, UR8 ;  /* 0x0000000800117c02 */ /* 0x000fc60008000f00 */
[----:B------:R-:W-:-:S05]  /*0dc0*/  IMAD.WIDE R16, R13, 0x4, R16 ;  /* 0x000000040d107825 */ /* 0x000fca00078e0210 */
[----:B------:R-:W2:Y:S04]  /*0dd0*/  LDG.E R24, desc[UR12][R16.64] ;  /* 0x0000000c10187981 */ /* 0x000ea8000c1e1900 */
[----:B------:R-:W3:Y:S01]  /*0de0*/  LDG.E R27, desc[UR12][R16.64+0x4] ;  /* 0x0000040c101b7981 */ /* 0x000ee2000c1e1900 */
[----:B------:R-:W-:Y:S01]  /*0df0*/  I2FP.F32.S32 R20, R12 ;  /* 0x0000000c00147245 */ /* 0x000fe20000201400 */
[----:B------:R-:W-:Y:S01]  /*0e00*/  VIADD R7, R7, 0x2 ;  /* 0x0000000207077836 */ /* 0x000fe20000000000 */
[----:B------:R-:W-:Y:S01]  /*0e10*/  I2FP.F32.S32 R23, R11 ;  /* 0x0000000b00177245 */ /* 0x000fe20000201400 */
[----:B------:R-:W-:Y:S03]  /*0e20*/  BSSY.RECONVERGENT B0, `(.L_x_7) ;  /* 0x000003b000007945 */ /* 0x000fe60003800200 */
[----:B------:R-:W-:Y:S01]  /*0e30*/  ISETP.NE.AND P3, PT, R7, RZ, PT ;  /* 0x000000ff0700720c */ /* 0x000fe20003f65270 */
        /* <DEDUP_REMOVED lines=8> */
[C---:B------:R-:W-:Y:S01]  /*0ec0*/  IADD3 R22, PT, PT, R11.reuse, -0x1, RZ ;  /* 0xffffffff0b167810 */ /* 0x040fe20007ffe0ff */
[----:B------:R-:W-:Y:S01]  /*0ed0*/  IMAD R17, R11, R2, RZ ;  /* 0x000000020b117224 */ /* 0x000fe200078e02ff */
[----:B------:R-:W-:-:S05]  /*0ee0*/  MOV R29, RZ ;  /* 0x000000ff001d7202 */ /* 0x000fca0000000f00 */
[----:B------:R-:W1:Y:S01]  /*0ef0*/  F2I.FLOOR.NTZ R20, R27 ;  /* 0x0000001b00147305 */ /* 0x000e620000207100 */
[C---:B0-----:R-:W-:Y:S02]  /*0f00*/  ISETP.GE.AND P0, PT, R25.reuse, R22, PT ;  /* 0x000000161900720c */ /* 0x041fe40003f06270 */
[C---:B-1----:R-:W-:Y:S02]  /*0f10*/  LOP3.LUT R16, R20.reuse, R25, RZ, 0xfc, !PT ;  /* 0x0000001914107212 */ /* 0x042fe400078efcff */
[----:B------:R-:W-:Y:S02]  /*0f20*/  ISETP.LT.OR P4, PT, R20, RZ, P0 ;  /* 0x000000ff1400720c */ /* 0x000fe40000781670 */
[----:B------:R-:W-:Y:S01]  /*0f30*/  ISETP.GE.AND P5, PT, R16, RZ, PT ;  /* 0x000000ff1000720c */ /* 0x000fe20003fa6270 */
[----:B------:R-:W-:Y:S01]  /*0f40*/  IMAD R16, R25, R2, RZ ;  /* 0x0000000219107224 */ /* 0x000fe200078e02ff */
[----:B------:R-:W-:Y:S02]  /*0f50*/  ISETP.GE.AND P1, PT, R20, R19, PT ;  /* 0x000000131400720c */ /* 0x000fe40003f26270 */
[----:B------:R-:W-:-:S02]  /*0f60*/  I2FP.F32.S32 R22, R20 ;  /* 0x0000001400167245 */ /* 0x000fc40000201400 */
[----:B------:R-:W-:Y:S01]  /*0f70*/  ISETP.GE.OR P0, PT, R20, R19, P0 ;  /* 0x000000131400720c */ /* 0x000fe20000706670 */
[----:B------:R-:W-:Y:S01]  /*0f80*/  IMAD R20, R17, R20, RZ ;  /* 0x0000001411147224 */ /* 0x000fe200078e02ff */
[----:B------:R-:W-:Y:S01]  /*0f90*/  ISETP.LT.OR P1, PT, R25, RZ, P1 ;  /* 0x000000ff1900720c */ /* 0x000fe20000f21670 */
[----:B------:R-:W-:Y:S01]  /*0fa0*/  IMAD.IADD R28, R16, 0x1, R2 ;  /* 0x00000001101c7824 */ /* 0x000fe200078e0202 */
[----:B------:R-:W-:Y:S01]  /*0fb0*/  I2FP.F32.S32 R25, R25 ;  /* 0x0000001900197245 */ /* 0x000fe20000201400 */
[----:B------:R-:W-:Y:S02]  /*0fc0*/  FADD R27, R27, -R22 ;  /* 0x800000161b1b7221 */ /* 0x000fe40000000000 */
[----:B------:R-:W-:Y:S02]  /*0fd0*/  @P5 IADD3 R23, PT, PT, R20, R16, R5 ;  /* 0x0000001014175210 */ /* 0x000fe40007ffe005 */
[----:B------:R-:W-:Y:S01]  /*0fe0*/  IADD3 R26, PT, PT, R17, R20, RZ ;  /* 0x00000014111a7210 */ /* 0x000fe20007ffe0ff */
[----:B------:R-:W-:Y:S01]  /*0ff0*/  FADD R24, R24, -R25 ;  /* 0x8000001918187221 */ /* 0x000fe20000000000 */
[-C--:B------:R-:W-:Y:S01]  /*1000*/  @!P4 IADD3 R25, PT, PT, R20, R28.reuse, R5 ;  /* 0x0000001c1419c210 */ /* 0x080fe20007ffe005 */
[----:B------:R-:W-:Y:S01]  /*1010*/  @P5 IMAD.WIDE R22, R23, 0x4, R14 ;  /* 0x0000000417165825 */ /* 0x000fe200078e020e */
[----:B------:R-:W-:-:S03]  /*1020*/  @!P0 IADD3 R17, PT, PT, R26, R28, R5 ;  /* 0x0000001c1a118210 */ /* 0x000fc60007ffe005 */
[----:B------:R-:W-:Y:S02]  /*1030*/  HFMA2 R20, -RZ, RZ, 0, 0 ;  /* 0x00000000ff147431 */ /* 0x000fe400000001ff */
[----:B------:R-:W-:Y:S01]  /*1040*/  FADD R28, -R27, 1 ;  /* 0x3f8000001b1c7421 */ /* 0x000fe20000000100 */
[----:B------:R0:W2:Y:S02]  /*1050*/  @P5 LDG.E R29, desc[UR12][R22.64] ;  /* 0x0000000c161d5981 */ /* 0x0000a4000c1e1900 */
[----:B0-----:R-:W-:Y:S01]  /*1060*/  @!P1 IADD3 R23, PT, PT, R26, R16, R5 ;  /* 0x000000101a179210 */ /* 0x001fe20007ffe005 */
[----:B------:R-:W-:-:S04]  /*1070*/  @!P0 IMAD.WIDE R16, R17, 0x4, R14 ;  /* 0x0000000411108825 */ /* 0x000fc800078e020e */
[C---:B------:R-:W-:Y:S01]  /*1080*/  FADD R26, -R24.reuse, 1 ;  /* 0x3f800000181a7421 */ /* 0x040fe20000000100 */
[----:B------:R-:W-:-:S03]  /*1090*/  FMUL R22, R24, R28 ;  /* 0x0000001c18167220 */ /* 0x000fc60000400000 */
[----:B------:R-:W-:Y:S01]  /*10a0*/  FMUL R28, R26, R28 ;  /* 0x0000001c1a1c7220 */ /* 0x000fe20000400000 */
[----:B------:R0:W3:Y:S01]  /*10b0*/  @!P0 LDG.E R20, desc[UR12][R16.64] ;  /* 0x0000000c10148981 */ /* 0x0000e2000c1e1900 */
[C---:B------:R-:W-:Y:S01]  /*10c0*/  FMUL R26, R27.reuse, R26 ;  /* 0x0000001a1b1a7220 */ /* 0x040fe20000400000 */
[----:B------:R-:W-:Y:S01]  /*10d0*/  FMUL R27, R27, R24 ;  /* 0x000000181b1b7220 */ /* 0x000fe20000400000 */
[----:B------:R-:W-:-:S04]  /*10e0*/  @!P4 IMAD.WIDE R24, R25, 0x4, R14 ;  /* 0x000000041918c825 */ /* 0x000fc800078e020e */
[----:B0-----:R-:W-:-:S06]  /*10f0*/  IMAD.MOV.U32 R17, RZ, RZ, RZ ;  /* 0x000000ffff117224 */ /* 0x001fcc00078e00ff */
[----:B------:R-:W4:Y:S01]  /*1100*/  @!P4 LDG.E R17, desc[UR12][R24.64] ;  /* 0x0000000c1811c981 */ /* 0x000f22000c1e1900 */
[----:B------:R-:W-:Y:S01]  /*1110*/  MOV R16, UR5 ;  /* 0x0000000500107c02 */ /* 0x000fe20008000f00 */
[----:B----4-:R-:W-:-:S04]  /*1120*/  FMUL R22, R22, R17 ;  /* 0x0000001116167220 */ /* 0x010fc80000400000 */
[----:B--2---:R-:W-:Y:S01]  /*1130*/  FFMA R29, R28, R29, R22 ;  /* 0x0000001d1c1d7223 */ /* 0x004fe20000000016 */
[----:B------:R-:W-:Y:S01]  /*1140*/  MOV R28, RZ ;  /* 0x000000ff001c7202 */ /* 0x000fe20000000f00 */
[----:B------:R-:W-:-:S04]  /*1150*/  @!P1 IMAD.WIDE R22, R23, 0x4, R14 ;  /* 0x0000000417169825 */ /* 0x000fc800078e020e */
[----:B------:R-:W-:Y:S01]  /*1160*/  IMAD.U32 R17, RZ, RZ, UR6 ;  /* 0x00000006ff117e24 */ /* 0x000fe2000f8e00ff */
[----:B------:R-:W2:Y:S01]  /*1170*/  @!P1 LDG.E R28, desc[UR12][R22.64] ;  /* 0x0000000c161c9981 */ /* 0x000ea2000c1e1900 */
[----:B------:R-:W-:-:S06]  /*1180*/  IMAD.WIDE R16, R18, 0x4, R16 ;  /* 0x0000000412107825 */ /* 0x000fcc00078e0210 */
[----:B------:R-:W4:Y:S01]  /*1190*/  LDG.E R16, desc[UR12][R16.64] ;  /* 0x0000000c10107981 */ /* 0x000f22000c1e1900 */
[----:B--2---:R-:W-:-:S04]  /*11a0*/  FFMA R26, R26, R28, R29 ;  /* 0x0000001c1a1a7223 */ /* 0x004fc8000000001d */
[----:B---3--:R-:W-:-:S04]  /*11b0*/  FFMA R20, R27, R20, R26 ;  /* 0x000000141b147223 */ /* 0x008fc8000000001a */
[----:B----4-:R-:W-:-:S07]  /*11c0*/  FFMA R21, R16, R20, R21 ;  /* 0x0000001410157223 */ /* 0x010fce0000000015 */
.L_x_8:
[----:B------:R-:W-:Y:S05]  /*11d0*/  BSYNC.RECONVERGENT B0 ;  /* 0x0000000000007941 */ /* 0x000fea0003800200 */
.L_x_7:
[----:B------:R-:W-:Y:S02]  /*11e0*/  IADD3 R18, PT, PT, R18, 0x2, RZ ;  /* 0x0000000212127810 */ /* 0x000fe40007ffe0ff */
[----:B------:R-:W-:Y:S01]  /*11f0*/  IADD3 R13, PT, PT, R13, 0x4, RZ ;  /* 0x000000040d0d7810 */ /* 0x000fe20007ffe0ff */
[----:B------:R-:W-:Y:S06]  /*1200*/  @P3 BRA `(.L_x_9) ;  /* 0xfffffff400dc3947 */ /* 0x000fec000383ffff */
.L_x_4:
[----:B------:R-:W0:Y:S02]  /*1210*/  LDC R7, c[0x0][0x3c0] ;  /* 0x0000f000ff077b82 */ /* 0x000e240000000800 */
[----:B0-----:R-:W-:-:S04]  /*1220*/  LOP3.LUT R16, R7, 0x1, RZ, 0xc0, !PT ;  /* 0x0000000107107812 */ /* 0x001fc800078ec0ff */
[----:B------:R-:W-:-:S13]  /*1230*/  ISETP.NE.U32.AND P0, PT, R16, 0x1, PT ;  /* 0x000000011000780c */ /* 0x000fda0003f05070 */
[----:B------:R-:W-:Y:S05]  /*1240*/  @P0 BRA `(.L_x_10) ;  /* 0x0000000400080947 */ /* 0x000fea0003800000 */
[----:B------:R-:W0:Y:S02]  /*1250*/  LDC.64 R16, c[0x0][0x398] ;  /* 0x0000e600ff107b82 */ /* 0x000e240000000a00 */
[----:B0-----:R-:W-:-:S05]  /*1260*/  IMAD.WIDE R16, R13, 0x4, R16 ;  /* 0x000000040d107825 */ /* 0x001fca00078e0210 */
[----:B------:R-:W2:Y:S04]  /*1270*/  LDG.E R24, desc[UR12][R16.64] ;  /* 0x0000000c10187981 */ /* 0x000ea8000c1e1900 */
[----:B------:R-:W3:Y:S01]  /*1280*/  LDG.E R25, desc[UR12][R16.64+0x4] ;  /* 0x0000040c10197981 */ /* 0x000ee2000c1e1900 */
[----:B------:R-:W-:Y:S01]  /*1290*/  I2FP.F32.S32 R20, R12 ;  /* 0x0000000c00147245 */ /* 0x000fe20000201400 */
[----:B------:R-:W-:Y:S01]  /*12a0*/  BSSY.RECONVERGENT B0, `(.L_x_10) ;  /* 0x000003c000007945 */ /* 0x000fe20003800200 */
[----:B-----5:R-:W-:Y:S01]  /*12b0*/  I2FP.F32.S32 R13, R11 ;  /* 0x0000000b000d7245 */ /* 0x020fe20000201400 */
        /* <DEDUP_REMOVED lines=8> */
[----:B------:R-:W-:Y:S02]  /*1340*/  IMAD R23, R11, R2, RZ ;  /* 0x000000020b177224 */ /* 0x000fe400078e02ff */
[----:B------:R-:W-:-:S05]  /*1350*/  HFMA2 R26, -RZ, RZ, 0, 0 ;  /* 0x00000000ff1a7431 */ /* 0x000fca00000001ff */
[----:B------:R-:W1:Y:S01]  /*1360*/  F2I.FLOOR.NTZ R20, R25 ;  /* 0x0000001900147305 */ /* 0x000e620000207100 */
[----:B0-----:R-:W-:Y:S01]  /*1370*/  IMAD R22, R13, R2, RZ ;  /* 0x000000020d167224 */ /* 0x001fe200078e02ff */
[C---:B-1----:R-:W-:Y:S01]  /*1380*/  LOP3.LUT R16, R20.reuse, R13, RZ, 0xfc, !PT ;  /* 0x0000000d14107212 */ /* 0x042fe200078efcff */
[----:B------:R-:W-:Y:S01]  /*1390*/  IMAD R28, R23, R20, RZ ;  /* 0x00000014171c7224 */ /* 0x000fe200078e02ff */
[----:B------:R-:W-:Y:S02]  /*13a0*/  ISETP.GE.AND P0, PT, R20, R19, PT ;  /* 0x000000131400720c */ /* 0x000fe40003f06270 */
[----:B------:R-:W-:Y:S01]  /*13b0*/  ISETP.GE.AND P4, PT, R16, RZ, PT ;  /* 0x000000ff1000720c */ /* 0x000fe20003f86270 */
[----:B------:R-:W-:-:S05]  /*13c0*/  VIADD R16, R11, 0xffffffff ;  /* 0xffffffff0b107836 */ /* 0x000fca0000000000 */
[----:B------:R-:W-:-:S04]  /*13d0*/  ISETP.GE.AND P1, PT, R13, R16, PT ;  /* 0x000000100d00720c */ /* 0x000fc80003f26270 */
[----:B------:R-:W-:Y:S02]  /*13e0*/  ISETP.LT.OR P3, PT, R20, RZ, P1 ;  /* 0x000000ff1400720c */ /* 0x000fe40000f61670 */
[----:B------:R-:W-:Y:S02]  /*13f0*/  ISETP.LT.OR P0, PT, R13, RZ, P0 ;  /* 0x000000ff0d00720c */ /* 0x000fe40000701670 */
[----:B------:R-:W-:Y:S02]  /*1400*/  @P4 IADD3 R17, PT, PT, R28, R22, R5 ;  /* 0x000000161c114210 */ /* 0x000fe40007ffe005 */
[----:B------:R-:W-:-:S03]  /*1410*/  ISETP.GE.OR P1, PT, R20, R19, P1 ;  /* 0x000000131400720c */ /* 0x000fc60000f26670 */
[----:B------:R-:W-:-:S04]  /*1420*/  @P4 IMAD.WIDE R16, R17, 0x4, R14 ;  /* 0x0000000411104825 */ /* 0x000fc800078e020e */
[-C--:B------:R-:W-:Y:S01]  /*1430*/  @!P3 IADD3 R19, PT, PT, R5, R22.reuse, R2 ;  /* 0x000000160513b210 */ /* 0x080fe20007ffe002 */
[----:B------:R0:W2:Y:S01]  /*1440*/  @P4 LDG.E R26, desc[UR12][R16.64] ;  /* 0x0000000c101a4981 */ /* 0x0000a2000c1e1900 */
[----:B------:R-:W-:Y:S02]  /*1450*/  @!P0 IMAD R27, R20, R23, R23 ;  /* 0x00000017141b8224 */ /* 0x000fe400078e0217 */
[----:B------:R-:W-:Y:S01]  /*1460*/  @!P3 IADD3 R29, PT, PT, R28, R19, RZ ;  /* 0x000000131c1db210 */ /* 0x000fe20007ffe0ff */
[----:B------:R-:W-:Y:S01]  /*1470*/  IMAD.MOV.U32 R19, RZ, RZ, RZ ;  /* 0x000000ffff137224 */ /* 0x000fe200078e00ff */
[----:B0-----:R-:W0:Y:S01]  /*1480*/  LDC.64 R16, c[0x0][0x3a0] ;  /* 0x0000e800ff107b82 */ /* 0x001e220000000a00 */
[----:B------:R-:W-:Y:S02]  /*1490*/  @!P0 IADD3 R22, PT, PT, R27, R22, R5 ;  /* 0x000000161b168210 */ /* 0x000fe40007ffe005 */
[----:B------:R-:W-:-:S04]  /*14a0*/  @!P3 IMAD.WIDE R28, R29, 0x4, R14 ;  /* 0x000000041d1cb825 */ /* 0x000fc800078e020e */
[----:B------:R-:W-:Y:S01]  /*14b0*/  @!P1 IMAD R27, R20, R23, R23 ;  /* 0x00000017141b9224 */ /* 0x000fe200078e0217 */
[----:B------:R1:W3:Y:S01]  /*14c0*/  @!P3 LDG.E R19, desc[UR12][R28.64] ;  /* 0x0000000c1c13b981 */ /* 0x0002e2000c1e1900 */
[----:B------:R-:W-:-:S05]  /*14d0*/  @!P1 IMAD R23, R13, R2, R2 ;  /* 0x000000020d179224 */ /* 0x000fca00078e0202 */
[----:B-1----:R-:W-:Y:S01]  /*14e0*/  @!P1 IADD3 R29, PT, PT, R27, R23, R5 ;  /* 0x000000171b1d9210 */ /* 0x002fe20007ffe005 */
[----:B------:R-:W-:Y:S01]  /*14f0*/  HFMA2 R28, -RZ, RZ, 0, 0 ;  /* 0x00000000ff1c7431 */ /* 0x000fe200000001ff */
[----:B------:R-:W-:Y:S01]  /*1500*/  MOV R27, RZ ;  /* 0x000000ff001b7202 */ /* 0x000fe20000000f00 */
[----:B------:R-:W-:-:S04]  /*1510*/  @!P0 IMAD.WIDE R22, R22, 0x4, R14 ;  /* 0x0000000416168825 */ /* 0x000fc800078e020e */
[----:B------:R-:W-:Y:S01]  /*1520*/  @!P1 IMAD.WIDE R14, R29, 0x4, R14 ;  /* 0x000000041d0e9825 */ /* 0x000fe200078e020e */
[----:B------:R1:W4:Y:S03]  /*1530*/  @!P0 LDG.E R27, desc[UR12][R22.64] ;  /* 0x0000000c161b8981 */ /* 0x000326000c1e1900 */
[----:B0-----:R-:W-:Y:S01]  /*1540*/  IMAD.WIDE R16, R18, 0x4, R16 ;  /* 0x0000000412107825 */ /* 0x001fe200078e0210 */
[----:B------:R0:W5:Y:S05]  /*1550*/  @!P1 LDG.E R28, desc[UR12][R14.64] ;  /* 0x0000000c0e1c9981 */ /* 0x00016a000c1e1900 */
[----:B------:R-:W5:Y:S01]  /*1560*/  LDG.E R16, desc[UR12][R16.64] ;  /* 0x0000000c10107981 */ /* 0x000f62000c1e1900 */
[----:B------:R-:W-:-:S02]  /*1570*/  I2FP.F32.S32 R20, R20 ;  /* 0x0000001400147245 */ /* 0x000fc40000201400 */
[----:B------:R-:W-:-:S03]  /*1580*/  I2FP.F32.S32 R13, R13 ;  /* 0x0000000d000d7245 */ /* 0x000fc60000201400 */
[----:B------:R-:W-:Y:S02]  /*1590*/  FADD R20, R25, -R20 ;  /* 0x8000001419147221 */ /* 0x000fe40000000000 */
[----:B------:R-:W-:Y:S02]  /*15a0*/  FADD R13, R24, -R13 ;  /* 0x8000000d180d7221 */ /* 0x000fe40000000000 */
[C---:B------:R-:W-:Y:S02]  /*15b0*/  FADD R18, -R20.reuse, 1 ;  /* 0x3f80000014127421 */ /* 0x040fe40000000100 */
[C---:B-1----:R-:W-:Y:S02]  /*15c0*/  FADD R23, -R13.reuse, 1 ;  /* 0x3f8000000d177421 */ /* 0x042fe40000000100 */
[-C--:B------:R-:W-:Y:S01]  /*15d0*/  FMUL R22, R13, R18.reuse ;  /* 0x000000120d167220 */ /* 0x080fe20000400000 */
[C---:B------:R-:W-:Y:S01]  /*15e0*/  FMUL R13, R20.reuse, R13 ;  /* 0x0000000d140d7220 */ /* 0x040fe20000400000 */
[----:B0-----:R-:W-:Y:S01]  /*15f0*/  FMUL R15, R23, R18 ;  /* 0x00000012170f7220 */ /* 0x001fe20000400000 */
[----:B------:R-:W-:Y:S01]  /*1600*/  FMUL R14, R20, R23 ;  /* 0x00000017140e7220 */ /* 0x000fe20000400000 */
[----:B---3--:R-:W-:-:S04]  /*1610*/  FMUL R22, R22, R19 ;  /* 0x0000001316167220 */ /* 0x008fc80000400000 */
[----:B--2---:R-:W-:-:S04]  /*1620*/  FFMA R15, R15, R26, R22 ;  /* 0x0000001a0f0f7223 */ /* 0x004fc80000000016 */
[----:B----4-:R-:W-:-:S04]  /*1630*/  FFMA R14, R14, R27, R15 ;  /* 0x0000001b0e0e7223 */ /* 0x010fc8000000000f */
[----:B-----5:R-:W-:-:S04]  /*1640*/  FFMA R13, R13, R28, R14 ;  /* 0x0000001c0d0d7223 */ /* 0x020fc8000000000e */
[----:B------:R-:W-:-:S07]  /*1650*/  FFMA R21, R16, R13, R21 ;  /* 0x0000000d10157223 */ /* 0x000fce0000000015 */
.L_x_11:
[----:B------:R-:W-:Y:S05]  /*1660*/  BSYNC.RECONVERGENT B0 ;  /* 0x0000000000007941 */ /* 0x000fea0003800200 */
.L_x_10:
[----:B-----5:R-:W-:Y:S01]  /*1670*/  IMAD R9, R12, R11, R9 ;  /* 0x0000000b0c097224 */ /* 0x020fe200078e0209 */
[----:B------:R-:W-:Y:S01]  /*1680*/  IADD3 R6, PT, PT, R6, R7, RZ ;  /* 0x0000000706067210 */ /* 0x000fe20007ffe0ff */
[----:B------:R-:W-:Y:S01]  /*1690*/  IMAD R10, R7, 0x2, R10 ;  /* 0x00000002070a7824 */ /* 0x000fe200078e020a */
[----:B------:R-:W-:Y:S06]  /*16a0*/  @P2 BRA `(.L_x_12) ;  /* 0xfffffff000542947 */ /* 0x000fec000383ffff */
[----:B------:R-:W0:Y:S01]  /*16b0*/  LDC.64 R4, c[0x0][0x3c8] ;  /* 0x0000f200ff047b82 */ /* 0x000e220000000a00 */
[----:B------:R-:W1:Y:S01]  /*16c0*/  LDCU UR4, c[0x0][0x380] ;  /* 0x00007000ff0477ac */ /* 0x000e620008000800 */
[----:B0-----:R-:W-:Y:S01]  /*16d0*/  IMAD.WIDE R4, R0, 0x4, R4 ;  /* 0x0000000400047825 */ /* 0x001fe200078e0204 */
[----:B------:R-:W-:-:S04]  /*16e0*/  IADD3 R0, PT, PT, R3, R0, RZ ;  /* 0x0000000003007210 */ /* 0x000fc80007ffe0ff */
[----:B------:R0:W-:Y:S01]  /*16f0*/  STG.E desc[UR12][R4.64], R21 ;  /* 0x0000001504007986 */ /* 0x0001e2000c10190c */
[----:B-1----:R-:W-:-:S13]  /*1700*/  ISETP.GE.AND P0, PT, R0, UR4, PT ;  /* 0x0000000400007c0c */ /* 0x002fda000bf06270 */
[----:B0-----:R-:W-:Y:S05]  /*1710*/  @!P0 BRA `(.L_x_13) ;  /* 0xffffffe800d48947 */ /* 0x001fea000383ffff */
[----:B------:R-:W-:Y:S05]  /*1720*/  EXIT ;  /* 0x000000000000794d */ /* 0x000fea0003800000 */
.L_x_14:
[----:B------:R-:W-:-:S00]  /*1730*/  BRA `(.L_x_14) ;  /* 0xfffffffc00fc7947 */ /* 0x000fc0000383ffff */
[----:B------:R-:W-:-:S00]  /*1740*/  NOP ;  /* 0x0000000000007918 */ /* 0x000fc00000000000 */
        /* <DEDUP_REMOVED lines=11> */
.L_x_15:


//--------------------- .nv.shared.reserved.0     --------------------------
	.section	.nv.shared.reserved.0,"aw",@nobits
	.weak		__nv_reservedSMEM_offset_0_alias
	.size		__nv_reservedSMEM_offset_0_alias, 0, 64
	.other		__nv_reservedSMEM_offset_0_alias,@"STO_CUDA_RESERVED_SHARED STV_DEFAULT"
__nv_reservedSMEM_offset_0_alias:
	.zero		0
	.zero		64


//--------------------- .nv.constant0._Z31ms_deformable_im2col_gpu_kerneliPKfPKlS0_S0_iiiiiiiPf --------------------------
	.section	.nv.constant0._Z31ms_deformable_im2col_gpu_kerneliPKfPKlS0_S0_iiiiiiiPf,"a",@progbits
	.sectionflags	@""
	.align	4
.nv.constant0._Z31ms_deformable_im2col_gpu_kerneliPKfPKlS0_S0_iiiiiiiPf:
	.zero		976


//--------------------- SYMBOLS --------------------------

	.type		.nv.reservedSmem.offset0,@object
	.size		.nv.reservedSmem.offset0,0x4
